	.headerflags	@"EF_CUDA_TEXMODE_UNIFIED EF_CUDA_64BIT_ADDRESS EF_CUDA_ACCELERATORS EF_CUDA_SM90 EF_CUDA_VIRTUAL_SM(EF_CUDA_SM90)"
	.elftype	@"ET_EXEC"


//--------------------- .nv.info                  --------------------------
	.section	.nv.info,"",@"SHT_CUDA_INFO"
	.align	4


	//----- nvinfo : EIATTR_REGCOUNT
	.align		4
        /*0000*/ 	.byte	0x04, 0x2f
        /*0002*/ 	.short	(.L_3 - .L_2)
	.align		4
.L_2:
        /*0004*/ 	.word	index@(triton_poi_fused_cat_8)
        /*0008*/ 	.word	0x00000097


	//----- nvinfo : EIATTR_MIN_STACK_SIZE
	.align		4
.L_3:
        /*000c*/ 	.byte	0x04, 0x12
        /*000e*/ 	.short	(.L_5 - .L_4)
	.align		4
.L_4:
        /*0010*/ 	.word	index@(triton_poi_fused_cat_8)
        /*0014*/ 	.word	0x00000000


	//----- nvinfo : EIATTR_FRAME_SIZE
	.align		4
.L_5:
        /*0018*/ 	.byte	0x04, 0x11
        /*001a*/ 	.short	(.L_7 - .L_6)
	.align		4
.L_6:
        /*001c*/ 	.word	index@(triton_poi_fused_cat_8)
        /*0020*/ 	.word	0x00000000


	//----- nvinfo : EIATTR_MIN_STACK_SIZE
	.align		4
.L_7:
        /*0024*/ 	.byte	0x04, 0x12
        /*0026*/ 	.short	(.L_9 - .L_8)
	.align		4
.L_8:
        /*0028*/ 	.word	index@(triton_poi_fused_cat_8)
        /*002c*/ 	.word	0x00000000
.L_9:


//--------------------- .nv.info.triton_poi_fused_cat_8 --------------------------
	.section	.nv.info.triton_poi_fused_cat_8,"",@"SHT_CUDA_INFO"
	.sectionflags	@""
	.align	4


	//----- nvinfo : EIATTR_CUDA_API_VERSION
	.align		4
        /*0000*/ 	.byte	0x04, 0x37
        /*0002*/ 	.short	(.L_11 - .L_10)
.L_10:
        /*0004*/ 	.word	0x0000007c


	//----- nvinfo : EIATTR_KPARAM_INFO
	.align		4
.L_11:
        /*0008*/ 	.byte	0x04, 0x17
        /*000a*/ 	.short	(.L_13 - .L_12)
.L_12:
        /*000c*/ 	.word	0x00000000
        /*0010*/ 	.short	0x0015
        /*0012*/ 	.short	0x00a8
        /*0014*/ 	.byte	0x00, 0xf0, 0x11, 0x00


	//----- nvinfo : EIATTR_KPARAM_INFO
	.align		4
.L_13:
        /*0018*/ 	.byte	0x04, 0x17
        /*001a*/ 	.short	(.L_15 - .L_14)
.L_14:
        /*001c*/ 	.word	0x00000000
        /*0020*/ 	.short	0x0014
        /*0022*/ 	.short	0x00a0
        /*0024*/ 	.byte	0x00, 0xf4, 0x21, 0x00


	//----- nvinfo : EIATTR_KPARAM_INFO
	.align		4
.L_15:
        /*0028*/ 	.byte	0x04, 0x17
        /*002a*/ 	.short	(.L_17 - .L_16)
.L_16:
        /*002c*/ 	.word	0x00000000
        /*0030*/ 	.short	0x0013
        /*0032*/ 	.short	0x0098
        /*0034*/ 	.byte	0x00, 0xf4, 0x21, 0x00


	//----- nvinfo : EIATTR_KPARAM_INFO
	.align		4
.L_17:
        /*0038*/ 	.byte	0x04, 0x17
        /*003a*/ 	.short	(.L_19 - .L_18)
.L_18:
        /*003c*/ 	.word	0x00000000
        /*0040*/ 	.short	0x0012
        /*0042*/ 	.short	0x0090
        /*0044*/ 	.byte	0x00, 0xf4, 0x21, 0x00


	//----- nvinfo : EIATTR_KPARAM_INFO
	.align		4
.L_19:
        /*0048*/ 	.byte	0x04, 0x17
        /*004a*/ 	.short	(.L_21 - .L_20)
.L_20:
        /*004c*/ 	.word	0x00000000
        /*0050*/ 	.short	0x0011
        /*0052*/ 	.short	0x0088
        /*0054*/ 	.byte	0x00, 0xf4, 0x21, 0x00


	//----- nvinfo : EIATTR_KPARAM_INFO
	.align		4
.L_21:
        /*0058*/ 	.byte	0x04, 0x17
        /*005a*/ 	.short	(.L_23 - .L_22)
.L_22:
        /*005c*/ 	.word	0x00000000
        /*0060*/ 	.short	0x0010
        /*0062*/ 	.short	0x0080
        /*0064*/ 	.byte	0x00, 0xf4, 0x21, 0x00


	//----- nvinfo : EIATTR_KPARAM_INFO
	.align		4
.L_23:
        /*0068*/ 	.byte	0x04, 0x17
        /*006a*/ 	.short	(.L_25 - .L_24)
.L_24:
        /*006c*/ 	.word	0x00000000
        /*0070*/ 	.short	0x000f
        /*0072*/ 	.short	0x0078
        /*0074*/ 	.byte	0x00, 0xf4, 0x21, 0x00


	//----- nvinfo : EIATTR_KPARAM_INFO
	.align		4
.L_25:
        /*0078*/ 	.byte	0x04, 0x17
        /*007a*/ 	.short	(.L_27 - .L_26)
.L_26:
        /*007c*/ 	.word	0x00000000
        /*0080*/ 	.short	0x000e
        /*0082*/ 	.short	0x0070
        /*0084*/ 	.byte	0x00, 0xf4, 0x21, 0x00


	//----- nvinfo : EIATTR_KPARAM_INFO
	.align		4
.L_27:
        /*0088*/ 	.byte	0x04, 0x17
        /*008a*/ 	.short	(.L_29 - .L_28)
.L_28:
        /*008c*/ 	.word	0x00000000
        /*0090*/ 	.short	0x000d
        /*0092*/ 	.short	0x0068
        /*0094*/ 	.byte	0x00, 0xf4, 0x21, 0x00


	//----- nvinfo : EIATTR_KPARAM_INFO
	.align		4
.L_29:
        /*0098*/ 	.byte	0x04, 0x17
        /*009a*/ 	.short	(.L_31 - .L_30)
.L_30:
        /*009c*/ 	.word	0x00000000
        /*00a0*/ 	.short	0x000c
        /*00a2*/ 	.short	0x0060
        /*00a4*/ 	.byte	0x00, 0xf4, 0x21, 0x00


	//----- nvinfo : EIATTR_KPARAM_INFO
	.align		4
.L_31:
        /*00a8*/ 	.byte	0x04, 0x17
        /*00aa*/ 	.short	(.L_33 - .L_32)
.L_32:
        /*00ac*/ 	.word	0x00000000
        /*00b0*/ 	.short	0x000b
        /*00b2*/ 	.short	0x0058
        /*00b4*/ 	.byte	0x00, 0xf4, 0x21, 0x00


	//----- nvinfo : EIATTR_KPARAM_INFO
	.align		4
.L_33:
        /*00b8*/ 	.byte	0x04, 0x17
        /*00ba*/ 	.short	(.L_35 - .L_34)
.L_34:
        /*00bc*/ 	.word	0x00000000
        /*00c0*/ 	.short	0x000a
        /*00c2*/ 	.short	0x0050
        /*00c4*/ 	.byte	0x00, 0xf4, 0x21, 0x00


	//----- nvinfo : EIATTR_KPARAM_INFO
	.align		4
.L_35:
        /*00c8*/ 	.byte	0x04, 0x17
        /*00ca*/ 	.short	(.L_37 - .L_36)
.L_36:
        /*00cc*/ 	.word	0x00000000
        /*00d0*/ 	.short	0x0009
        /*00d2*/ 	.short	0x0048
        /*00d4*/ 	.byte	0x00, 0xf4, 0x21, 0x00


	//----- nvinfo : EIATTR_KPARAM_INFO
	.align		4
.L_37:
        /*00d8*/ 	.byte	0x04, 0x17
        /*00da*/ 	.short	(.L_39 - .L_38)
.L_38:
        /*00dc*/ 	.word	0x00000000
        /*00e0*/ 	.short	0x0008
        /*00e2*/ 	.short	0x0040
        /*00e4*/ 	.byte	0x00, 0xf4, 0x21, 0x00


	//----- nvinfo : EIATTR_KPARAM_INFO
	.align		4
.L_39:
        /*00e8*/ 	.byte	0x04, 0x17
        /*00ea*/ 	.short	(.L_41 - .L_40)
.L_40:
        /*00ec*/ 	.word	0x00000000
        /*00f0*/ 	.short	0x0007
        /*00f2*/ 	.short	0x0038
        /*00f4*/ 	.byte	0x00, 0xf4, 0x21, 0x00


	//----- nvinfo : EIATTR_KPARAM_INFO
	.align		4
.L_41:
        /*00f8*/ 	.byte	0x04, 0x17
        /*00fa*/ 	.short	(.L_43 - .L_42)
.L_42:
        /*00fc*/ 	.word	0x00000000
        /*0100*/ 	.short	0x0006
        /*0102*/ 	.short	0x0030
        /*0104*/ 	.byte	0x00, 0xf4, 0x21, 0x00


	//----- nvinfo : EIATTR_KPARAM_INFO
	.align		4
.L_43:
        /*0108*/ 	.byte	0x04, 0x17
        /*010a*/ 	.short	(.L_45 - .L_44)
.L_44:
        /*010c*/ 	.word	0x00000000
        /*0110*/ 	.short	0x0005
        /*0112*/ 	.short	0x0028
        /*0114*/ 	.byte	0x00, 0xf4, 0x21, 0x00


	//----- nvinfo : EIATTR_KPARAM_INFO
	.align		4
.L_45:
        /*0118*/ 	.byte	0x04, 0x17
        /*011a*/ 	.short	(.L_47 - .L_46)
.L_46:
        /*011c*/ 	.word	0x00000000
        /*0120*/ 	.short	0x0004
        /*0122*/ 	.short	0x0020
        /*0124*/ 	.byte	0x00, 0xf4, 0x21, 0x00


	//----- nvinfo : EIATTR_KPARAM_INFO
	.align		4
.L_47:
        /*0128*/ 	.byte	0x04, 0x17
        /*012a*/ 	.short	(.L_49 - .L_48)
.L_48:
        /*012c*/ 	.word	0x00000000
        /*0130*/ 	.short	0x0003
        /*0132*/ 	.short	0x0018
        /*0134*/ 	.byte	0x00, 0xf4, 0x21, 0x00


	//----- nvinfo : EIATTR_KPARAM_INFO
	.align		4
.L_49:
        /*0138*/ 	.byte	0x04, 0x17
        /*013a*/ 	.short	(.L_51 - .L_50)
.L_50:
        /*013c*/ 	.word	0x00000000
        /*0140*/ 	.short	0x0002
        /*0142*/ 	.short	0x0010
        /*0144*/ 	.byte	0x00, 0xf4, 0x21, 0x00


	//----- nvinfo : EIATTR_KPARAM_INFO
	.align		4
.L_51:
        /*0148*/ 	.byte	0x04, 0x17
        /*014a*/ 	.short	(.L_53 - .L_52)
.L_52:
        /*014c*/ 	.word	0x00000000
        /*0150*/ 	.short	0x0001
        /*0152*/ 	.short	0x0008
        /*0154*/ 	.byte	0x00, 0xf4, 0x21, 0x00


	//----- nvinfo : EIATTR_KPARAM_INFO
	.align		4
.L_53:
        /*0158*/ 	.byte	0x04, 0x17
        /*015a*/ 	.short	(.L_55 - .L_54)
.L_54:
        /*015c*/ 	.word	0x00000000
        /*0160*/ 	.short	0x0000
        /*0162*/ 	.short	0x0000
        /*0164*/ 	.byte	0x00, 0xf4, 0x21, 0x00


	//----- nvinfo : EIATTR_SPARSE_MMA_MASK
	.align		4
.L_55:
        /*0168*/ 	.byte	0x03, 0x50
        /*016a*/ 	.short	0x0000


	//----- nvinfo : EIATTR_MAXREG_COUNT
	.align		4
        /*016c*/ 	.byte	0x03, 0x1b
        /*016e*/ 	.short	0x00ff


	//----- nvinfo : EIATTR_EXIT_INSTR_OFFSETS
	.align		4
        /*0170*/ 	.byte	0x04, 0x1c
        /*0172*/ 	.short	(.L_57 - .L_56)


	//   ....[0]....
.L_56:
        /*0174*/ 	.word	0x00004f80


	//----- nvinfo : EIATTR_REQNTID
	.align		4
.L_57:
        /*0178*/ 	.byte	0x04, 0x10
        /*017a*/ 	.short	(.L_59 - .L_58)
.L_58:
        /*017c*/ 	.word	0x00000080
        /*0180*/ 	.word	0x00000001
        /*0184*/ 	.word	0x00000001


	//----- nvinfo : EIATTR_CBANK_PARAM_SIZE
	.align		4
.L_59:
        /*0188*/ 	.byte	0x03, 0x19
        /*018a*/ 	.short	0x00ac


	//----- nvinfo : EIATTR_PARAM_CBANK
	.align		4
        /*018c*/ 	.byte	0x04, 0x0a
        /*018e*/ 	.short	(.L_61 - .L_60)
	.align		4
.L_60:
        /*0190*/ 	.word	index@(.nv.constant0.triton_poi_fused_cat_8)
        /*0194*/ 	.short	0x0210
        /*0196*/ 	.short	0x00ac


	//----- nvinfo : EIATTR_SW_WAR
	.align		4
.L_61:
        /*0198*/ 	.byte	0x04, 0x36
        /*019a*/ 	.short	(.L_63 - .L_62)
.L_62:
        /*019c*/ 	.word	0x00000008
.L_63:


//--------------------- .nv.callgraph             --------------------------
	.section	.nv.callgraph,"",@"SHT_CUDA_CALLGRAPH"
	.align	4
	.sectionentsize	8
	.align		4
        /*0000*/ 	.word	0x00000000
	.align		4
        /*0004*/ 	.word	0xffffffff
	.align		4
        /*0008*/ 	.word	0x00000000
	.align		4
        /*000c*/ 	.word	0xfffffffe
	.align		4
        /*0010*/ 	.word	0x00000000
	.align		4
        /*0014*/ 	.word	0xfffffffd
	.align		4
        /*0018*/ 	.word	0x00000000
	.align		4
        /*001c*/ 	.word	0xfffffffc


//--------------------- .nv.constant4             --------------------------
	.section	.nv.constant4,"a",@progbits
	.align	8
	.align		8
.nv.constant4:
        /*0000*/ 	.dword	_$_str
	.align		8
        /*0008*/ 	.dword	_$_str_$_2


//--------------------- .text.triton_poi_fused_cat_8 --------------------------
	.section	.text.triton_poi_fused_cat_8,"ax",@progbits
	.align	128
        .global         triton_poi_fused_cat_8
        .type           triton_poi_fused_cat_8,@function
        .size           triton_poi_fused_cat_8,(.L_x_1 - triton_poi_fused_cat_8)
        .other          triton_poi_fused_cat_8,@"STO_CUDA_ENTRY STV_DEFAULT"
triton_poi_fused_cat_8:
.text.triton_poi_fused_cat_8:
[----:B------:R-:W-:Y:S01]  /*0000*/  LDC R1, c[0x0][0x28] ;  /* 0x00000a00ff017b82 */ /* 0x000fe20000000800 */
[----:B------:R-:W1:Y:S07]  /*0010*/  S2R R0, SR_TID.X ;  /* 0x0000000000007919 */ /* 0x000e6e0000002100 */
[----:B------:R-:W2:Y:S01]  /*0020*/  LDC.64 R10, c[0x0][0x220] ;  /* 0x00008800ff0a7b82 */ /* 0x000ea20000000a00 */
[----:B------:R-:W-:Y:S01]  /*0030*/  CS2R R8, SRZ ;  /* 0x0000000000087805 */ /* 0x000fe2000001ff00 */
[----:B------:R-:W-:Y:S01]  /*0040*/  ULDC.64 UR4, c[0x0][0x208] ;  /* 0x0000820000047ab9 */ /* 0x000fe20000000a00 */
[----:B------:R-:W3:Y:S01]  /*0050*/  S2R R3, SR_CTAID.X ;  /* 0x0000000000037919 */ /* 0x000ee20000002500 */
[----:B------:R-:W-:Y:S01]  /*0060*/  IMAD.MOV.U32 R12, RZ, RZ, RZ ;  /* 0x000000ffff0c7224 */ /* 0x000fe200078e00ff */
[----:B------:R-:W-:Y:S01]  /*0070*/  CS2R R90, SRZ ;  /* 0x00000000005a7805 */ /* 0x000fe2000001ff00 */
[----:B------:R-:W-:Y:S01]  /*0080*/  IMAD.MOV.U32 R100, RZ, RZ, RZ ;  /* 0x000000ffff647224 */ /* 0x000fe200078e00ff */
[----:B------:R-:W-:-:S02]  /*0090*/  CS2R R96, SRZ ;  /* 0x0000000000607805 */ /* 0x000fc4000001ff00 */
[----:B------:R-:W-:Y:S01]  /*00a0*/  CS2R R98, SRZ ;  /* 0x0000000000627805 */ /* 0x000fe2000001ff00 */
[----:B------:R-:W-:Y:S01]  /*00b0*/  IMAD.MOV.U32 R94, RZ, RZ, RZ ;  /* 0x000000ffff5e7224 */ /* 0x000fe200078e00ff */
[----:B------:R-:W-:Y:S01]  /*00c0*/  CS2R R102, SRZ ;  /* 0x0000000000667805 */ /* 0x000fe2000001ff00 */
[----:B------:R-:W-:Y:S01]  /*00d0*/  IMAD.MOV.U32 R114, RZ, RZ, RZ ;  /* 0x000000ffff727224 */ /* 0x000fe200078e00ff */
[----:B------:R-:W-:Y:S02]  /*00e0*/  CS2R R112, SRZ ;  /* 0x0000000000707805 */ /* 0x000fe4000001ff00 */
[----:B------:R-:W-:Y:S01]  /*00f0*/  CS2R R116, SRZ ;  /* 0x0000000000747805 */ /* 0x000fe2000001ff00 */
[----:B------:R-:W-:Y:S01]  /*0100*/  ULDC.64 UR6, c[0x0][0x288] ;  /* 0x0000a20000067ab9 */ /* 0x000fe20000000a00 */
[----:B------:R-:W4:Y:S01]  /*0110*/  LDC.64 R38, c[0x0][0x210] ;  /* 0x00008400ff267b82 */ /* 0x000f220000000a00 */
[----:B------:R-:W-:Y:S02]  /*0120*/  CS2R R62, SRZ ;  /* 0x00000000003e7805 */ /* 0x000fe4000001ff00 */
[----:B------:R-:W-:-:S02]  /*0130*/  CS2R R66, SRZ ;  /* 0x0000000000427805 */ /* 0x000fc4000001ff00 */
[----:B------:R-:W-:Y:S02]  /*0140*/  CS2R R64, SRZ ;  /* 0x0000000000407805 */ /* 0x000fe4000001ff00 */
[----:B------:R-:W-:Y:S02]  /*0150*/  CS2R R72, SRZ ;  /* 0x0000000000487805 */ /* 0x000fe4000001ff00 */
[----:B------:R-:W-:Y:S02]  /*0160*/  CS2R R68, SRZ ;  /* 0x0000000000447805 */ /* 0x000fe4000001ff00 */
[----:B------:R-:W-:Y:S02]  /*0170*/  CS2R R74, SRZ ;  /* 0x00000000004a7805 */ /* 0x000fe4000001ff00 */
        /* <DEDUP_REMOVED lines=8> */
[----:B------:R-:W-:Y:S01]  /*0200*/  CS2R R60, SRZ ;  /* 0x00000000003c7805 */ /* 0x000fe2000001ff00 */
[----:B-1----:R-:W-:Y:S01]  /*0210*/  IMAD.SHL.U32 R0, R0, 0x4, RZ ;  /* 0x0000000400007824 */ /* 0x002fe200078e00ff */
[----:B------:R-:W-:-:S04]  /*0220*/  ULDC.64 UR8, c[0x0][0x260] ;  /* 0x0000980000087ab9 */ /* 0x000fc80000000a00 */
[----:B------:R-:W-:-:S05]  /*0230*/  LOP3.LUT R0, R0, 0x1fc, RZ, 0xc0, !PT ;  /* 0x000001fc00007812 */ /* 0x000fca00078ec0ff */
[----:B---3--:R-:W-:-:S05]  /*0240*/  IMAD R19, R3, 0x400, R0 ;  /* 0x0000040003137824 */ /* 0x008fca00078e0200 */
[----:B------:R-:W-:-:S04]  /*0250*/  SHF.R.S32.HI R0, RZ, 0x1f, R19 ;  /* 0x0000001fff007819 */ /* 0x000fc80000011413 */
[----:B------:R-:W-:-:S04]  /*0260*/  LEA.HI R14, R0, R19, RZ, 0xc ;  /* 0x00000013000e7211 */ /* 0x000fc800078f60ff */
[----:B------:R-:W-:-:S04]  /*0270*/  SHF.R.S32.HI R23, RZ, 0xc, R14 ;  /* 0x0000000cff177819 */ /* 0x000fc8000001140e */
[----:B------:R-:W-:-:S04]  /*0280*/  LEA.HI R0, R23, R23, RZ, 0xa ;  /* 0x0000001717007211 */ /* 0x000fc800078f50ff */
[----:B------:R-:W-:-:S05]  /*0290*/  LOP3.LUT R0, R0, 0xfffffc00, RZ, 0xc0, !PT ;  /* 0xfffffc0000007812 */ /* 0x000fca00078ec0ff */
[----:B------:R-:W-:-:S04]  /*02a0*/  IMAD.IADD R23, R23, 0x1, -R0 ;  /* 0x0000000117177824 */ /* 0x000fc800078e0a00 */
[C---:B--2---:R-:W-:Y:S01]  /*02b0*/  IMAD.WIDE R4, R23.reuse, 0x4, R10 ;  /* 0x0000000417047825 */ /* 0x044fe200078e020a */
[----:B------:R-:W-:-:S13]  /*02c0*/  ISETP.GE.AND P4, PT, R23, 0x180, PT ;  /* 0x000001801700780c */ /* 0x000fda0003f86270 */
[----:B------:R-:W2:Y:S01]  /*02d0*/  @!P4 LDG.E.EL R9, desc[UR4][R4.64] ;  /* 0x000000040409c981 */ /* 0x000ea2000c2e1900 */
[C---:B------:R-:W-:Y:S01]  /*02e0*/  VIADD R18, R19.reuse, 0x200 ;  /* 0x0000020013127836 */ /* 0x040fe20000000000 */
[----:B------:R-:W-:Y:S02]  /*02f0*/  SHF.R.S32.HI R17, RZ, 0x15, R3 ;  /* 0x00000015ff117819 */ /* 0x000fe40000011403 */
[----:B------:R-:W3:Y:S01]  /*0300*/  @!P4 LDG.E.EL R8, desc[UR4][R4.64] ;  /* 0x000000040408c981 */ /* 0x000ee2000c2e1900 */
[C---:B------:R-:W-:Y:S01]  /*0310*/  VIADD R0, R19.reuse, 0x1 ;  /* 0x0000000113007836 */ /* 0x040fe20000000000 */
[----:B------:R-:W-:Y:S01]  /*0320*/  SHF.R.S32.HI R7, RZ, 0x1f, R18 ;  /* 0x0000001fff077819 */ /* 0x000fe20000011412 */
[----:B------:R-:W-:Y:S01]  /*0330*/  VIADD R6, R19, 0x2 ;  /* 0x0000000213067836 */ /* 0x000fe20000000000 */
[----:B------:R-:W-:Y:S01]  /*0340*/  SGXT R17, R17, 0x1 ;  /* 0x000000011111781a */ /* 0x000fe20000000200 */
[----:B------:R-:W5:Y:S01]  /*0350*/  @!P4 LDG.E.EL R12, desc[UR4][R4.64] ;  /* 0x00000004040cc981 */ /* 0x000f62000c2e1900 */
[----:B------:R-:W-:Y:S01]  /*0360*/  LEA.HI R15, R7, R18, RZ, 0xc ;  /* 0x00000012070f7211 */ /* 0x000fe200078f60ff */
[----:B------:R-:W-:Y:S01]  /*0370*/  VIADD R24, R19, 0x203 ;  /* 0x0000020313187836 */ /* 0x000fe20000000000 */
[C---:B------:R-:W-:Y:S01]  /*0380*/  LEA.HI R13, R17.reuse, R0, RZ, 0xc ;  /* 0x00000000110d7211 */ /* 0x040fe200078f60ff */
[----:B------:R1:W2:Y:S01]  /*0390*/  @!P4 LDG.E.EL R91, desc[UR4][R4.64] ;  /* 0x00000004045bc981 */ /* 0x0002a2000c2e1900 */
[----:B------:R-:W-:Y:S01]  /*03a0*/  SHF.R.S32.HI R21, RZ, 0xc, R15 ;  /* 0x0000000cff157819 */ /* 0x000fe2000001140f */
[----:B------:R-:W4:Y:S01]  /*03b0*/  LDC.64 R2, c[0x0][0x298] ;  /* 0x0000a600ff027b82 */ /* 0x000f220000000a00 */
[----:B------:R-:W-:-:S02]  /*03c0*/  LEA.HI R16, R17, R6, RZ, 0xc ;  /* 0x0000000611107211 */ /* 0x000fc400078f60ff */
[----:B------:R-:W-:Y:S02]  /*03d0*/  LOP3.LUT R13, R13, 0xfffff000, RZ, 0xc0, !PT ;  /* 0xfffff0000d0d7812 */ /* 0x000fe400078ec0ff */
[----:B------:R-:W-:Y:S02]  /*03e0*/  LEA.HI R7, R21, R21, RZ, 0xa ;  /* 0x0000001515077211 */ /* 0x000fe400078f50ff */
[----:B------:R-:W-:Y:S01]  /*03f0*/  LOP3.LUT R25, R16, 0xfffff000, RZ, 0xc0, !PT ;  /* 0xfffff00010197812 */ /* 0x000fe200078ec0ff */
[----:B------:R-:W-:Y:S01]  /*0400*/  IMAD.IADD R22, R0, 0x1, -R13 ;  /* 0x0000000100167824 */ /* 0x000fe200078e0a0d */
[----:B------:R-:W-:Y:S01]  /*0410*/  LOP3.LUT R16, R7, 0xfffffc00, RZ, 0xc0, !PT ;  /* 0xfffffc0007107812 */ /* 0x000fe200078ec0ff */
[C---:B------:R-:W-:Y:S02]  /*0420*/  VIADD R0, R19.reuse, 0x3 ;  /* 0x0000000313007836 */ /* 0x040fe40000000000 */
[----:B------:R-:W-:Y:S02]  /*0430*/  VIADD R13, R19, 0x201 ;  /* 0x00000201130d7836 */ /* 0x000fe40000000000 */
[----:B------:R-:W-:Y:S01]  /*0440*/  IMAD.IADD R21, R21, 0x1, -R16 ;  /* 0x0000000115157824 */ /* 0x000fe200078e0a10 */
[----:B------:R-:W-:-:S02]  /*0450*/  LEA.HI R16, R17, R0, RZ, 0xc ;  /* 0x0000000011107211 */ /* 0x000fc400078f60ff */
[----:B------:R-:W-:Y:S02]  /*0460*/  LEA.HI R26, R17, R13, RZ, 0xc ;  /* 0x0000000d111a7211 */ /* 0x000fe400078f60ff */
[----:B-1----:R-:W-:Y:S02]  /*0470*/  LOP3.LUT R5, R16, 0xfffff000, RZ, 0xc0, !PT ;  /* 0xfffff00010057812 */ /* 0x002fe400078ec0ff */
[----:B------:R-:W-:Y:S02]  /*0480*/  ISETP.GE.AND P1, PT, R21, 0x180, PT ;  /* 0x000001801500780c */ /* 0x000fe40003f26270 */
[----:B------:R-:W-:Y:S02]  /*0490*/  LOP3.LUT R26, R26, 0xfffff000, RZ, 0xc0, !PT ;  /* 0xfffff0001a1a7812 */ /* 0x000fe400078ec0ff */
[----:B------:R-:W-:Y:S01]  /*04a0*/  LEA.HI R4, R17, R24, RZ, 0xc ;  /* 0x0000001811047211 */ /* 0x000fe200078f60ff */
[----:B------:R-:W-:Y:S02]  /*04b0*/  IMAD.IADD R16, R0, 0x1, -R5 ;  /* 0x0000000100107824 */ /* 0x000fe400078e0a05 */
[----:B------:R-:W-:Y:S01]  /*04c0*/  IMAD.IADD R0, R13, 0x1, -R26 ;  /* 0x000000010d007824 */ /* 0x000fe200078e0a1a */
[----:B------:R-:W-:Y:S01]  /*04d0*/  LOP3.LUT R13, R4, 0xfffff000, RZ, 0xc0, !PT ;  /* 0xfffff000040d7812 */ /* 0x000fe200078ec0ff */
[----:B------:R-:W-:-:S05]  /*04e0*/  IMAD.WIDE R4, R21, 0x4, R10 ;  /* 0x0000000415047825 */ /* 0x000fca00078e020a */
[----:B------:R-:W2:Y:S04]  /*04f0*/  @!P1 LDG.E.EL R100, desc[UR4][R4.64] ;  /* 0x0000000404649981 */ /* 0x000ea8000c2e1900 */
[----:B------:R-:W3:Y:S01]  /*0500*/  @!P1 LDG.E.EL R97, desc[UR4][R4.64] ;  /* 0x0000000404619981 */ /* 0x000ee2000c2e1900 */
[C---:B------:R-:W-:Y:S01]  /*0510*/  ISETP.GT.AND P3, PT, R23.reuse, 0x37f, PT ;  /* 0x0000037f1700780c */ /* 0x040fe20003f64270 */
[----:B------:R-:W-:Y:S02]  /*0520*/  IMAD.IADD R25, R6, 0x1, -R25 ;  /* 0x0000000106197824 */ /* 0x000fe400078e0a19 */
[----:B0---4-:R-:W-:Y:S01]  /*0530*/  IMAD.WIDE R6, R23, 0x4, R2 ;  /* 0x0000000417067825 */ /* 0x011fe200078e0202 */
[----:B------:R-:W4:Y:S01]  /*0540*/  @!P1 LDG.E.EL R98, desc[UR4][R4.64] ;  /* 0x0000000404629981 */ /* 0x000f22000c2e1900 */
[----:B------:R-:W-:-:S03]  /*0550*/  LEA.HI R10, R17, R19, RZ, 0x16 ;  /* 0x00000013110a7211 */ /* 0x000fc600078fb0ff */
[----:B------:R0:W3:Y:S05]  /*0560*/  @!P1 LDG.E.EL R102, desc[UR4][R4.64] ;  /* 0x0000000404669981 */ /* 0x0000ea000c2e1900 */
[----:B------:R-:W3:Y:S04]  /*0570*/  @P3 LDG.E.EL R94, desc[UR4][R6.64+-0xe00] ;  /* 0xfff20004065e3981 */ /* 0x000ee8000c2e1900 */
[----:B------:R-:W3:Y:S04]  /*0580*/  @P3 LDG.E.EL R99, desc[UR4][R6.64+-0xe00] ;  /* 0xfff2000406633981 */ /* 0x000ee8000c2e1900 */
[----:B------:R-:W3:Y:S01]  /*0590*/  @P3 LDG.E.EL R96, desc[UR4][R6.64+-0xe00] ;  /* 0xfff2000406603981 */ /* 0x000ee2000c2e1900 */
[----:B------:R-:W-:-:S02]  /*05a0*/  SHF.R.S32.HI R10, RZ, 0x16, R10 ;  /* 0x00000016ff0a7819 */ /* 0x000fc4000001140a */
[----:B------:R-:W-:Y:S01]  /*05b0*/  LOP3.LUT R14, R14, 0xfffff000, RZ, 0xc0, !PT ;  /* 0xfffff0000e0e7812 */ /* 0x000fe200078ec0ff */
[----:B------:R1:W3:Y:S02]  /*05c0*/  @P3 LDG.E.EL R114, desc[UR4][R6.64+-0xe00] ;  /* 0xfff2000406723981 */ /* 0x0002e4000c2e1900 */
[----:B------:R-:W-:Y:S02]  /*05d0*/  IMAD.SHL.U32 R11, R10, 0x100000, RZ ;  /* 0x001000000a0b7824 */ /* 0x000fe400078e00ff */
[----:B------:R-:W-:Y:S02]  /*05e0*/  IMAD.IADD R14, R19, 0x1, -R14 ;  /* 0x00000001130e7824 */ /* 0x000fe400078e0a0e */
[--C-:B------:R-:W-:Y:S02]  /*05f0*/  IMAD R28, R22, 0x100, R11.reuse ;  /* 0x00000100161c7824 */ /* 0x100fe400078e020b */
[--C-:B------:R-:W-:Y:S02]  /*0600*/  IMAD R26, R14, 0x100, R11.reuse ;  /* 0x000001000e1a7824 */ /* 0x100fe400078e020b */
[--C-:B------:R-:W-:Y:S01]  /*0610*/  IMAD R30, R25, 0x100, R11.reuse ;  /* 0x00000100191e7824 */ /* 0x100fe200078e020b */
[----:B------:R-:W-:Y:S01]  /*0620*/  IADD3 R48, P5, R23, R28, RZ ;  /* 0x0000001c17307210 */ /* 0x000fe20007fbe0ff */
[----:B------:R-:W-:Y:S01]  /*0630*/  IMAD R32, R16, 0x100, R11 ;  /* 0x0000010010207824 */ /* 0x000fe200078e020b */
[----:B------:R-:W-:-:S04]  /*0640*/  SHF.R.S32.HI R11, RZ, 0x1f, R23 ;  /* 0x0000001fff0b7819 */ /* 0x000fc80000011417 */
[----:B------:R-:W-:Y:S02]  /*0650*/  LEA.HI.X.SX32 R47, R28, R11, 0x1, P5 ;  /* 0x0000000b1c2f7211 */ /* 0x000fe400028f0eff */
[C---:B------:R-:W-:Y:S01]  /*0660*/  ISETP.GT.AND P5, PT, R21.reuse, 0x37f, PT ;  /* 0x0000037f1500780c */ /* 0x040fe20003fa4270 */
[----:B------:R-:W-:-:S12]  /*0670*/  IMAD.WIDE R2, R21, 0x4, R2 ;  /* 0x0000000415027825 */ /* 0x000fd800078e0202 */
[----:B------:R-:W3:Y:S04]  /*0680*/  @P5 LDG.E.EL R113, desc[UR4][R2.64+-0xe00] ;  /* 0xfff2000402715981 */ /* 0x000ee8000c2e1900 */
[----:B------:R-:W4:Y:S01]  /*0690*/  @P5 LDG.E.EL R112, desc[UR4][R2.64+-0xe00] ;  /* 0xfff2000402705981 */ /* 0x000f22000c2e1900 */
[----:B------:R-:W-:-:S03]  /*06a0*/  VIADD R20, R19, 0x202 ;  /* 0x0000020213147836 */ /* 0x000fc60000000000 */
[----:B------:R-:W4:Y:S02]  /*06b0*/  @P5 LDG.E.EL R116, desc[UR4][R2.64+-0xe00] ;  /* 0xfff2000402745981 */ /* 0x000f24000c2e1900 */
[----:B------:R-:W-:Y:S02]  /*06c0*/  LEA.HI R27, R17, R20, RZ, 0xc ;  /* 0x00000014111b7211 */ /* 0x000fe400078f60ff */
[----:B------:R0:W4:Y:S01]  /*06d0*/  @P5 LDG.E.EL R117, desc[UR4][R2.64+-0xe00] ;  /* 0xfff2000402755981 */ /* 0x000122000c2e1900 */
[----:B------:R-:W-:Y:S01]  /*06e0*/  IMAD.SHL.U32 R34, R10, 0x80000, RZ ;  /* 0x000800000a227824 */ /* 0x000fe200078e00ff */
[----:B------:R-:W-:Y:S02]  /*06f0*/  LOP3.LUT R27, R27, 0xfffff000, RZ, 0xc0, !PT ;  /* 0xfffff0001b1b7812 */ /* 0x000fe400078ec0ff */
[----:B------:R-:W-:Y:S02]  /*0700*/  IADD3 R46, P6, R23, R26, RZ ;  /* 0x0000001a172e7210 */ /* 0x000fe40007fde0ff */
[----:B------:R-:W-:Y:S01]  /*0710*/  IADD3 R50, P2, R23, R30, RZ ;  /* 0x0000001e17327210 */ /* 0x000fe20007f5e0ff */
[----:B------:R-:W-:Y:S01]  /*0720*/  IMAD.IADD R20, R20, 0x1, -R27 ;  /* 0x0000000114147824 */ /* 0x000fe200078e0a1b */
[----:B------:R-:W-:-:S02]  /*0730*/  LEA.HI.X.SX32 R45, R26, R11, 0x1, P6 ;  /* 0x0000000b1a2d7211 */ /* 0x000fc400030f0eff */
[----:B------:R-:W-:Y:S02]  /*0740*/  IADD3 R52, P0, R23, R32, RZ ;  /* 0x0000002017347210 */ /* 0x000fe40007f1e0ff */
[----:B------:R-:W-:Y:S02]  /*0750*/  IADD3 R27, P6, R23, R34, RZ ;  /* 0x00000022171b7210 */ /* 0x000fe40007fde0ff */
[----:B------:R-:W-:Y:S02]  /*0760*/  LOP3.LUT R15, R15, 0xfffff000, RZ, 0xc0, !PT ;  /* 0xfffff0000f0f7812 */ /* 0x000fe400078ec0ff */
[-C--:B------:R-:W-:Y:S02]  /*0770*/  LEA.HI.X.SX32 R49, R30, R11.reuse, 0x1, P2 ;  /* 0x0000000b1e317211 */ /* 0x080fe400010f0eff */
[-C--:B------:R-:W-:Y:S02]  /*0780*/  LEA.HI.X.SX32 R51, R32, R11.reuse, 0x1, P0 ;  /* 0x0000000b20337211 */ /* 0x080fe400000f0eff */
[----:B------:R-:W-:Y:S01]  /*0790*/  LEA.HI.X.SX32 R29, R34, R11, 0x1, P6 ;  /* 0x0000000b221d7211 */ /* 0x000fe200030f0eff */
[----:B------:R-:W-:Y:S01]  /*07a0*/  IMAD R11, R10, 0x180000, R23 ;  /* 0x001800000a0b7824 */ /* 0x000fe200078e0217 */
[----:B------:R-:W-:Y:S01]  /*07b0*/  LEA.HI R17, R17, R18, RZ, 0x16 ;  /* 0x0000001211117211 */ /* 0x000fe200078fb0ff */
[----:B------:R-:W-:-:S02]  /*07c0*/  IMAD.IADD R18, R18, 0x1, -R15 ;  /* 0x0000000112127824 */ /* 0x000fc400078e0a0f */
[----:B------:R-:W-:Y:S02]  /*07d0*/  IMAD.SHL.U32 R10, R14, 0x80, RZ ;  /* 0x000000800e0a7824 */ /* 0x000fe400078e00ff */
[----:B------:R-:W-:Y:S02]  /*07e0*/  IMAD.SHL.U32 R15, R22, 0x80, RZ ;  /* 0x00000080160f7824 */ /* 0x000fe400078e00ff */
[----:B------:R-:W-:Y:S01]  /*07f0*/  IMAD.SHL.U32 R26, R25, 0x80, RZ ;  /* 0x00000080191a7824 */ /* 0x000fe200078e00ff */
[----:B0-----:R-:W-:Y:S01]  /*0800*/  IADD3 R5, P6, R10, R27, RZ ;  /* 0x0000001b0a057210 */ /* 0x001fe20007fde0ff */
[----:B------:R-:W-:Y:S01]  /*0810*/  IMAD.IADD R24, R24, 0x1, -R13 ;  /* 0x0000000118187824 */ /* 0x000fe200078e0a0d */
[----:B-1----:R-:W-:Y:S01]  /*0820*/  IADD3 R7, P0, R15, R27, RZ ;  /* 0x0000001b0f077210 */ /* 0x002fe20007f1e0ff */
[--C-:B------:R-:W-:Y:S02]  /*0830*/  IMAD R13, R14, 0x180, R11.reuse ;  /* 0x000001800e0d7824 */ /* 0x100fe400078e020b */
[----:B------:R-:W-:-:S02]  /*0840*/  IMAD R41, R22, 0x180, R11 ;  /* 0x0000018016297824 */ /* 0x000fc400078e020b */
[--C-:B------:R-:W-:Y:S02]  /*0850*/  IMAD R43, R25, 0x180, R11.reuse ;  /* 0x00000180192b7824 */ /* 0x100fe400078e020b */
[C---:B------:R-:W-:Y:S01]  /*0860*/  IMAD R53, R16.reuse, 0x180, R11 ;  /* 0x0000018010357824 */ /* 0x040fe200078e020b */
[----:B------:R-:W-:Y:S01]  /*0870*/  IADD3 R11, P2, R26, R27, RZ ;  /* 0x0000001b1a0b7210 */ /* 0x000fe20007f5e0ff */
[----:B------:R-:W-:Y:S01]  /*0880*/  IMAD.SHL.U32 R16, R16, 0x80, RZ ;  /* 0x0000008010107824 */ /* 0x000fe200078e00ff */
[-C--:B------:R-:W-:Y:S02]  /*0890*/  LEA.HI.X.SX32 R14, R10, R29.reuse, 0x1, P6 ;  /* 0x0000001d0a0e7211 */ /* 0x080fe400030f0eff */
[-C--:B------:R-:W-:Y:S02]  /*08a0*/  LEA.HI.X.SX32 R10, R15, R29.reuse, 0x1, P0 ;  /* 0x0000001d0f0a7211 */ /* 0x080fe400000f0eff */
[----:B------:R-:W-:Y:S02]  /*08b0*/  LEA.HI.X.SX32 R26, R26, R29, 0x1, P2 ;  /* 0x0000001d1a1a7211 */ /* 0x000fe400010f0eff */
[----:B------:R-:W-:-:S02]  /*08c0*/  LEA R4, P0, R5, UR6, 0x2 ;  /* 0x0000000605047c11 */ /* 0x000fc4000f8010ff */
[----:B------:R-:W-:Y:S02]  /*08d0*/  LEA R6, P2, R7, UR6, 0x2 ;  /* 0x0000000607067c11 */ /* 0x000fe4000f8410ff */
[----:B------:R-:W-:Y:S02]  /*08e0*/  SHF.R.S32.HI R22, RZ, 0x16, R17 ;  /* 0x00000016ff167819 */ /* 0x000fe40000011411 */
[----:B------:R-:W-:Y:S02]  /*08f0*/  IADD3 R25, P6, R16, R27, RZ ;  /* 0x0000001b10197210 */ /* 0x000fe40007fde0ff */
[----:B------:R-:W-:Y:S01]  /*0900*/  LEA.HI.X R5, R5, UR7, R14, 0x2, P0 ;  /* 0x0000000705057c11 */ /* 0x000fe200080f140e */
[----:B------:R-:W-:Y:S01]  /*0910*/  IMAD.SHL.U32 R28, R22, 0x80000, RZ ;  /* 0x00080000161c7824 */ /* 0x000fe200078e00ff */
[----:B------:R-:W-:Y:S02]  /*0920*/  LEA.HI.X R7, R7, UR7, R10, 0x2, P2 ;  /* 0x0000000707077c11 */ /* 0x000fe400090f140a */
[----:B------:R-:W-:-:S02]  /*0930*/  LEA.HI.X.SX32 R16, R16, R29, 0x1, P6 ;  /* 0x0000001d10107211 */ /* 0x000fc400030f0eff */
[----:B------:R-:W-:Y:S02]  /*0940*/  LEA R10, P0, R11, UR6, 0x2 ;  /* 0x000000060b0a7c11 */ /* 0x000fe4000f8010ff */
[----:B------:R-:W-:Y:S02]  /*0950*/  LEA R14, P2, R25, UR6, 0x2 ;  /* 0x00000006190e7c11 */ /* 0x000fe4000f8410ff */
[----:B------:R-:W-:Y:S02]  /*0960*/  LEA.HI.X R11, R11, UR7, R26, 0x2, P0 ;  /* 0x000000070b0b7c11 */ /* 0x000fe400080f141a */
[----:B------:R-:W-:Y:S01]  /*0970*/  LEA.HI.X R15, R25, UR7, R16, 0x2, P2 ;  /* 0x00000007190f7c11 */ /* 0x000fe200090f1410 */
[----:B------:R-:W-:Y:S01]  /*0980*/  IMAD.SHL.U32 R16, R18, 0x80, RZ ;  /* 0x0000008012107824 */ /* 0x000fe200078e00ff */
[----:B------:R-:W-:Y:S02]  /*0990*/  SHF.R.S32.HI R25, RZ, 0x1f, R21 ;  /* 0x0000001fff197819 */ /* 0x000fe40000011415 */
[----:B------:R-:W-:Y:S01]  /*09a0*/  IADD3 R33, P0, R21, R28, RZ ;  /* 0x0000001c15217210 */ /* 0x000fe20007f1e0ff */
[----:B------:R-:W-:-:S03]  /*09b0*/  IMAD.SHL.U32 R27, R24, 0x80, RZ ;  /* 0x00000080181b7824 */ /* 0x000fc600078e00ff */
[----:B------:R-:W-:Y:S01]  /*09c0*/  LEA.HI.X.SX32 R34, R28, R25, 0x1, P0 ;  /* 0x000000191c227211 */ /* 0x000fe200000f0eff */
[----:B------:R-:W-:Y:S01]  /*09d0*/  IMAD.SHL.U32 R17, R0, 0x80, RZ ;  /* 0x0000008000117824 */ /* 0x000fe200078e00ff */
[----:B------:R-:W-:Y:S01]  /*09e0*/  IADD3 R31, P0, R16, R33, RZ ;  /* 0x00000021101f7210 */ /* 0x000fe20007f1e0ff */
[----:B------:R-:W-:-:S03]  /*09f0*/  IMAD.SHL.U32 R26, R20, 0x80, RZ ;  /* 0x00000080141a7824 */ /* 0x000fc600078e00ff */
[-C--:B------:R-:W-:Y:S02]  /*0a00*/  LEA.HI.X.SX32 R32, R16, R34.reuse, 0x1, P0 ;  /* 0x0000002210207211 */ /* 0x080fe400000f0eff */
[----:B------:R-:W-:Y:S02]  /*0a10*/  IADD3 R28, P0, R27, R33, RZ ;  /* 0x000000211b1c7210 */ /* 0x000fe40007f1e0ff */
[----:B------:R-:W-:Y:S02]  /*0a20*/  IADD3 R30, P6, R17, R33, RZ ;  /* 0x00000021111e7210 */ /* 0x000fe40007fde0ff */
[-C--:B------:R-:W-:Y:S02]  /*0a30*/  LEA.HI.X.SX32 R27, R27, R34.reuse, 0x1, P0 ;  /* 0x000000221b1b7211 */ /* 0x080fe400000f0eff */
[----:B------:R-:W-:Y:S02]  /*0a40*/  IADD3 R29, P2, R26, R33, RZ ;  /* 0x000000211a1d7210 */ /* 0x000fe40007f5e0ff */
[----:B------:R-:W-:-:S02]  /*0a50*/  LEA.HI.X.SX32 R17, R17, R34, 0x1, P6 ;  /* 0x0000002211117211 */ /* 0x000fc400030f0eff */
[----:B------:R-:W-:Y:S02]  /*0a60*/  LEA R16, P0, R30, UR6, 0x2 ;  /* 0x000000061e107c11 */ /* 0x000fe4000f8010ff */
[----:B------:R-:W-:Y:S02]  /*0a70*/  LEA.HI.X.SX32 R26, R26, R34, 0x1, P2 ;  /* 0x000000221a1a7211 */ /* 0x000fe400010f0eff */
[----:B------:R-:W-:Y:S02]  /*0a80*/  LEA.HI.X R17, R30, UR7, R17, 0x2, P0 ;  /* 0x000000071e117c11 */ /* 0x000fe400080f1411 */
[C---:B------:R-:W-:Y:S02]  /*0a90*/  LEA R34, P2, R29.reuse, UR6, 0x2 ;  /* 0x000000061d227c11 */ /* 0x040fe4000f8410ff */
[----:B------:R-:W-:Y:S02]  /*0aa0*/  LEA R36, P0, R28, UR6, 0x2 ;  /* 0x000000061c247c11 */ /* 0x000fe4000f8010ff */
[----:B------:R-:W-:-:S02]  /*0ab0*/  LEA.HI.X R35, R29, UR7, R26, 0x2, P2 ;  /* 0x000000071d237c11 */ /* 0x000fc400090f141a */
[----:B------:R-:W-:Y:S02]  /*0ac0*/  LEA.HI.X R37, R28, UR7, R27, 0x2, P0 ;  /* 0x000000071c257c11 */ /* 0x000fe400080f141b */
[----:B------:R-:W-:Y:S02]  /*0ad0*/  CS2R R26, SRZ ;  /* 0x00000000001a7805 */ /* 0x000fe4000001ff00 */
[----:B------:R-:W-:-:S04]  /*0ae0*/  LEA R2, P6, R31, UR6, 0x2 ;  /* 0x000000061f027c11 */ /* 0x000fc8000f8c10ff */
[----:B------:R-:W-:Y:S01]  /*0af0*/  LEA.HI.X R3, R31, UR7, R32, 0x2, P6 ;  /* 0x000000071f037c11 */ /* 0x000fe2000b0f1420 */
[----:B------:R0:W4:Y:S01]  /*0b00*/  @P3 LDG.E.EL R27, desc[UR4][R6.64+-0xe00] ;  /* 0xfff20004061b3981 */ /* 0x000122000c2e1900 */
[----:B------:R-:W-:Y:S01]  /*0b10*/  VIADD R31, R23, 0xfffffd80 ;  /* 0xfffffd80171f7836 */ /* 0x000fe20000000000 */
[----:B------:R-:W-:Y:S02]  /*0b20*/  CS2R R28, SRZ ;  /* 0x00000000001c7805 */ /* 0x000fe4000001ff00 */
[----:B------:R-:W-:Y:S01]  /*0b30*/  SHF.L.U64.HI R45, R46, 0x2, R45 ;  /* 0x000000022e2d7819 */ /* 0x000fe2000001022d */
[----:B------:R1:W4:Y:S01]  /*0b40*/  @P3 LDG.E.EL R26, desc[UR4][R4.64+-0xe00] ;  /* 0xfff20004041a3981 */ /* 0x000322000c2e1900 */
[----:B------:R-:W-:Y:S02]  /*0b50*/  SHF.L.U64.HI R47, R48, 0x2, R47 ;  /* 0x00000002302f7819 */ /* 0x000fe4000001022f */
[----:B------:R-:W-:Y:S02]  /*0b60*/  CS2R R86, SRZ ;  /* 0x0000000000567805 */ /* 0x000fe4000001ff00 */
[----:B------:R-:W-:Y:S01]  /*0b70*/  SHF.L.U64.HI R49, R50, 0x2, R49 ;  /* 0x0000000232317819 */ /* 0x000fe20000010231 */
[----:B------:R1:W4:Y:S01]  /*0b80*/  @P3 LDG.E.EL R28, desc[UR4][R10.64+-0xe00] ;  /* 0xfff200040a1c3981 */ /* 0x000322000c2e1900 */
[----:B------:R-:W-:Y:S01]  /*0b90*/  SHF.L.U64.HI R51, R52, 0x2, R51 ;  /* 0x0000000234337819 */ /* 0x000fe20000010233 */
[----:B0-----:R-:W-:-:S04]  /*0ba0*/  IMAD.WIDE R6, R41, 0x4, R38 ;  /* 0x0000000429067825 */ /* 0x001fc800078e0226 */
[----:B------:R-:W-:Y:S01]  /*0bb0*/  IMAD.MOV.U32 R44, RZ, RZ, 0x3e800000 ;  /* 0x3e800000ff2c7424 */ /* 0x000fe200078e00ff */
[----:B------:R-:W0:Y:S01]  /*0bc0*/  LDC.64 R40, c[0x0][0x218] ;  /* 0x00008600ff287b82 */ /* 0x000e220000000a00 */
[----:B------:R-:W-:Y:S02]  /*0bd0*/  ISETP.GE.U32.AND P2, PT, R31, 0x100, PT ;  /* 0x000001001f00780c */ /* 0x000fe40003f46070 */
[----:B------:R-:W-:Y:S01]  /*0be0*/  CS2R R30, SRZ ;  /* 0x00000000001e7805 */ /* 0x000fe2000001ff00 */
[----:B-1----:R-:W-:Y:S01]  /*0bf0*/  IMAD.WIDE R4, R13, 0x4, R38 ;  /* 0x000000040d047825 */ /* 0x002fe200078e0226 */
[----:B------:R-:W-:Y:S01]  /*0c00*/  CS2R R32, SRZ ;  /* 0x0000000000207805 */ /* 0x000fe2000001ff00 */
[----:B------:R-:W4:Y:S01]  /*0c10*/  @P3 LDG.E.EL R29, desc[UR4][R14.64+-0xe00] ;  /* 0xfff200040e1d3981 */ /* 0x000f22000c2e1900 */
[----:B------:R-:W-:Y:S02]  /*0c20*/  CS2R R84, SRZ ;  /* 0x0000000000547805 */ /* 0x000fe4000001ff00 */
[----:B------:R-:W-:-:S02]  /*0c30*/  CS2R R88, SRZ ;  /* 0x0000000000587805 */ /* 0x000fc4000001ff00 */
[----:B------:R-:W-:Y:S01]  /*0c40*/  CS2R R92, SRZ ;  /* 0x00000000005c7805 */ /* 0x000fe2000001ff00 */
[----:B------:R1:W4:Y:S01]  /*0c50*/  @P5 LDG.E.EL R30, desc[UR4][R2.64+-0xe00] ;  /* 0xfff20004021e5981 */ /* 0x000322000c2e1900 */
[----:B------:R-:W-:Y:S02]  /*0c60*/  IMAD R13, R22, 0x180000, R21 ;  /* 0x00180000160d7824 */ /* 0x000fe400078e0215 */
[----:B------:R-:W-:Y:S01]  /*0c70*/  IMAD.MOV.U32 R104, RZ, RZ, RZ ;  /* 0x000000ffff687224 */ /* 0x000fe200078e00ff */
[----:B------:R1:W4:Y:S01]  /*0c80*/  @!P4 LDG.E.EL R63, desc[UR4][R4.64] ;  /* 0x00000004043fc981 */ /* 0x000322000c2e1900 */
[--C-:B------:R-:W-:Y:S01]  /*0c90*/  IMAD.WIDE R10, R43, 0x4, R38.reuse ;  /* 0x000000042b0a7825 */ /* 0x100fe200078e0226 */
[----:B------:R-:W-:Y:S01]  /*0ca0*/  CS2R R120, SRZ ;  /* 0x0000000000787805 */ /* 0x000fe2000001ff00 */
[----:B------:R-:W-:Y:S01]  /*0cb0*/  ULDC.64 UR6, c[0x0][0x238] ;  /* 0x00008e0000067ab9 */ /* 0x000fe20000000a00 */
[----:B------:R1:W4:Y:S02]  /*0cc0*/  @P5 LDG.E.EL R31, desc[UR4][R16.64+-0xe00] ;  /* 0xfff20004101f5981 */ /* 0x000324000c2e1900 */
[----:B-1----:R-:W1:Y:S02]  /*0cd0*/  LDC.64 R2, c[0x0][0x270] ;  /* 0x00009c00ff027b82 */ /* 0x002e640000000a00 */
[----:B------:R0:W4:Y:S01]  /*0ce0*/  @!P4 LDG.E.EL R65, desc[UR4][R10.64] ;  /* 0x000000040a41c981 */ /* 0x000122000c2e1900 */
[----:B------:R-:W-:-:S03]  /*0cf0*/  IMAD.WIDE R4, R53, 0x4, R38 ;  /* 0x0000000435047825 */ /* 0x000fc600078e0226 */
[----:B------:R-:W4:Y:S01]  /*0d00*/  @!P4 LDG.E.EL R64, desc[UR4][R6.64] ;  /* 0x000000040640c981 */ /* 0x000f22000c2e1900 */
[----:B------:R-:W-:-:S03]  /*0d10*/  IMAD R17, R0, 0x180, R13 ;  /* 0x0000018000117824 */ /* 0x000fc600078e020d */
[----:B------:R0:W4:Y:S02]  /*0d20*/  @!P4 LDG.E.EL R66, desc[UR4][R4.64] ;  /* 0x000000040442c981 */ /* 0x000124000c2e1900 */
[----:B0-----:R-:W-:Y:S02]  /*0d30*/  IMAD.WIDE R10, R17, 0x4, R38 ;  /* 0x00000004110a7825 */ /* 0x001fe400078e0226 */
[----:B------:R-:W4:Y:S02]  /*0d40*/  @P5 LDG.E.EL R32, desc[UR4][R34.64+-0xe00] ;  /* 0xfff2000422205981 */ /* 0x000f24000c2e1900 */
[----:B------:R-:W-:Y:S02]  /*0d50*/  IMAD R15, R18, 0x180, R13 ;  /* 0x00000180120f7824 */ /* 0x000fe400078e020d */
[----:B------:R0:W4:Y:S01]  /*0d60*/  @!P1 LDG.E.EL R68, desc[UR4][R10.64] ;  /* 0x000000040a449981 */ /* 0x000122000c2e1900 */
[----:B------:R-:W-:-:S03]  /*0d70*/  IMAD.WIDE R4, R23, 0x4, R40 ;  /* 0x0000000417047825 */ /* 0x000fc600078e0228 */
[----:B------:R5:W4:Y:S01]  /*0d80*/  @P5 LDG.E.EL R33, desc[UR4][R36.64+-0xe00] ;  /* 0xfff2000424215981 */ /* 0x000b22000c2e1900 */
[----:B------:R-:W-:-:S03]  /*0d90*/  IMAD.WIDE R6, R15, 0x4, R38 ;  /* 0x000000040f067825 */ /* 0x000fc600078e0226 */
[----:B------:R-:W4:Y:S01]  /*0da0*/  @!P4 LDG.E.EL R73, desc[UR4][R4.64] ;  /* 0x000000040449c981 */ /* 0x000f22000c2e1900 */
[----:B0-----:R-:W-:-:S03]  /*0db0*/  IMAD.WIDE R10, R21, 0x4, R40 ;  /* 0x00000004150a7825 */ /* 0x001fc600078e0228 */
[----:B------:R-:W4:Y:S01]  /*0dc0*/  @!P4 LDG.E.EL R74, desc[UR4][R4.64] ;  /* 0x00000004044ac981 */ /* 0x000f22000c2e1900 */
[----:B------:R-:W-:Y:S01]  /*0dd0*/  IMAD R35, R20, 0x180, R13 ;  /* 0x0000018014237824 */ /* 0x000fe200078e020d */
[----:B-----5:R-:W0:Y:S02]  /*0de0*/  LDC.64 R36, c[0x0][0x228] ;  /* 0x00008a00ff247b82 */ /* 0x020e240000000a00 */
[----:B------:R5:W4:Y:S01]  /*0df0*/  @!P1 LDG.E.EL R67, desc[UR4][R6.64] ;  /* 0x0000000406439981 */ /* 0x000b22000c2e1900 */
[----:B------:R-:W-:-:S03]  /*0e00*/  IMAD.WIDE R14, R35, 0x4, R38 ;  /* 0x00000004230e7825 */ /* 0x000fc600078e0226 */
[----:B------:R-:W4:Y:S01]  /*0e10*/  @!P1 LDG.E.EL R77, desc[UR4][R10.64] ;  /* 0x000000040a4d9981 */ /* 0x000f22000c2e1900 */
[----:B-1----:R-:W-:-:S03]  /*0e20*/  IMAD.WIDE R34, R23, 0x4, R2 ;  /* 0x0000000417227825 */ /* 0x002fc600078e0202 */
[----:B------:R-:W4:Y:S01]  /*0e30*/  @!P4 LDG.E.EL R75, desc[UR4][R4.64] ;  /* 0x00000004044bc981 */ /* 0x000f22000c2e1900 */
[----:B-----5:R-:W1:Y:S03]  /*0e40*/  LDC.64 R6, c[0x0][0x230] ;  /* 0x00008c00ff067b82 */ /* 0x020e660000000a00 */
[----:B------:R-:W5:Y:S04]  /*0e50*/  @!P2 LDG.E.EL R71, desc[UR4][R34.64+-0xa00] ;  /* 0xfff600042247a981 */ /* 0x000f68000c2e1900 */
[----:B------:R2:W5:Y:S04]  /*0e60*/  @!P4 LDG.E.EL R76, desc[UR4][R4.64] ;  /* 0x00000004044cc981 */ /* 0x000568000c2e1900 */
[----:B------:R-:W5:Y:S01]  /*0e70*/  @!P1 LDG.E.EL R78, desc[UR4][R10.64] ;  /* 0x000000040a4e9981 */ /* 0x000f62000c2e1900 */
[----:B------:R-:W-:-:S03]  /*0e80*/  IMAD.MOV.U32 R53, RZ, RZ, RZ ;  /* 0x000000ffff357224 */ /* 0x000fc600078e00ff */
[----:B------:R-:W5:Y:S01]  /*0e90*/  @!P2 LDG.E.EL R72, desc[UR4][R34.64+-0xa00] ;  /* 0xfff600042248a981 */ /* 0x000f62000c2e1900 */
[----:B--2---:R-:W2:Y:S01]  /*0ea0*/  LDC.64 R4, c[0x0][0x290] ;  /* 0x0000a400ff047b82 */ /* 0x004ea20000000a00 */
[----:B------:R-:W-:Y:S02]  /*0eb0*/  SEL R9, R9, RZ, !P4 ;  /* 0x000000ff09097207 */ /* 0x000fe40006000000 */
[----:B------:R0:W5:Y:S04]  /*0ec0*/  @!P1 LDG.E.EL R69, desc[UR4][R14.64] ;  /* 0x000000040e459981 */ /* 0x000168000c2e1900 */
[----:B------:R-:W5:Y:S01]  /*0ed0*/  @!P2 LDG.E.EL R53, desc[UR4][R34.64+-0xa00] ;  /* 0xfff600042235a981 */ /* 0x000f62000c2e1900 */
[----:B------:R-:W-:-:S03]  /*0ee0*/  FADD R119, R9, 9.9999997473787516356e-06 ;  /* 0x3727c5ac09777421 */ /* 0x000fc60000000000 */
[----:B------:R0:W5:Y:S02]  /*0ef0*/  @!P2 LDG.E.EL R54, desc[UR4][R34.64+-0xa00] ;  /* 0xfff600042236a981 */ /* 0x000164000c2e1900 */
[----:B0-----:R-:W-:Y:S02]  /*0f00*/  IMAD.WIDE R14, R23, 0x4, R36 ;  /* 0x00000004170e7825 */ /* 0x001fe400078e0224 */
[----:B------:R-:W5:Y:S04]  /*0f10*/  @!P1 LDG.E.EL R79, desc[UR4][R10.64] ;  /* 0x000000040a4f9981 */ /* 0x000f68000c2e1900 */
[----:B------:R0:W5:Y:S01]  /*0f20*/  @!P1 LDG.E.EL R80, desc[UR4][R10.64] ;  /* 0x000000040a509981 */ /* 0x000162000c2e1900 */
[----:B------:R-:W-:-:S03]  /*0f30*/  CS2R R34, SRZ ;  /* 0x0000000000227805 */ /* 0x000fc6000001ff00 */
[----:B------:R-:W5:Y:S01]  /*0f40*/  @!P4 LDG.E.EL R81, desc[UR4][R14.64] ;  /* 0x000000040e51c981 */ /* 0x000f62000c2e1900 */
[----:B------:R-:W-:-:S03]  /*0f50*/  IMAD R13, R24, 0x180, R13 ;  /* 0x00000180180d7824 */ /* 0x000fc600078e020d */
[----:B------:R-:W5:Y:S01]  /*0f60*/  @!P4 LDG.E.EL R82, desc[UR4][R14.64] ;  /* 0x000000040e52c981 */ /* 0x000f62000c2e1900 */
[----:B0-----:R-:W-:-:S03]  /*0f70*/  IMAD.WIDE R10, R21, 0x4, R36 ;  /* 0x00000004150a7825 */ /* 0x001fc600078e0224 */
[----:B------:R-:W5:Y:S04]  /*0f80*/  @!P4 LDG.E.EL R83, desc[UR4][R14.64] ;  /* 0x000000040e53c981 */ /* 0x000f68000c2e1900 */
[----:B------:R1:W5:Y:S01]  /*0f90*/  @!P4 LDG.E.EL R55, desc[UR4][R14.64] ;  /* 0x000000040e37c981 */ /* 0x000362000c2e1900 */
[----:B------:R-:W-:Y:S01]  /*0fa0*/  IMAD.SHL.U32 R46, R46, 0x4, RZ ;  /* 0x000000042e2e7824 */ /* 0x000fe200078e00ff */
[----:B------:R-:W0:Y:S02]  /*0fb0*/  MUFU.SQRT R119, R119 ;  /* 0x0000007700777308 */ /* 0x000e240000002000 */
[----:B------:R-:W5:Y:S04]  /*0fc0*/  @!P1 LDG.E.EL R56, desc[UR4][R10.64] ;  /* 0x000000040a389981 */ /* 0x000f68000c2e1900 */
[----:B------:R-:W5:Y:S01]  /*0fd0*/  @!P1 LDG.E.EL R57, desc[UR4][R10.64] ;  /* 0x000000040a399981 */ /* 0x000f62000c2e1900 */
[----:B-1----:R-:W-:-:S03]  /*0fe0*/  IMAD.WIDE R14, R23, 0x4, R6 ;  /* 0x00000004170e7825 */ /* 0x002fc600078e0206 */
[----:B------:R-:W5:Y:S04]  /*0ff0*/  @!P1 LDG.E.EL R58, desc[UR4][R10.64] ;  /* 0x000000040a3a9981 */ /* 0x000f68000c2e1900 */
[----:B------:R1:W5:Y:S01]  /*1000*/  @!P1 LDG.E.EL R34, desc[UR4][R10.64] ;  /* 0x000000040a229981 */ /* 0x000362000c2e1900 */
[----:B------:R-:W-:Y:S01]  /*1010*/  IMAD.WIDE R16, R13, 0x4, R38 ;  /* 0x000000040d107825 */ /* 0x000fe200078e0226 */
[----:B------:R-:W-:Y:S02]  /*1020*/  CS2R R36, SRZ ;  /* 0x0000000000247805 */ /* 0x000fe4000001ff00 */
[----:B------:R-:W5:Y:S01]  /*1030*/  @!P4 LDG.E.EL R59, desc[UR4][R14.64] ;  /* 0x000000040e3bc981 */ /* 0x000f62000c2e1900 */
[----:B------:R-:W-:Y:S02]  /*1040*/  CS2R R38, SRZ ;  /* 0x0000000000267805 */ /* 0x000fe4000001ff00 */
[----:B---3--:R-:W-:Y:S01]  /*1050*/  SEL R122, R8, RZ, !P4 ;  /* 0x000000ff087a7207 */ /* 0x008fe20006000000 */
[----:B------:R-:W-:-:S02]  /*1060*/  IMAD.SHL.U32 R48, R48, 0x4, RZ ;  /* 0x0000000430307824 */ /* 0x000fc400078e00ff */
[----:B------:R-:W-:Y:S01]  /*1070*/  IMAD.SHL.U32 R50, R50, 0x4, RZ ;  /* 0x0000000432327824 */ /* 0x000fe200078e00ff */
[----:B------:R-:W-:Y:S01]  /*1080*/  CS2R R40, SRZ ;  /* 0x0000000000287805 */ /* 0x000fe2000001ff00 */
[----:B-1----:R-:W-:Y:S01]  /*1090*/  IMAD.WIDE R10, R21, 0x4, R6 ;  /* 0x00000004150a7825 */ /* 0x002fe200078e0206 */
[----:B------:R-:W-:Y:S01]  /*10a0*/  CS2R R42, SRZ ;  /* 0x00000000002a7805 */ /* 0x000fe2000001ff00 */
[----:B------:R-:W3:Y:S02]  /*10b0*/  @!P1 LDG.E.EL R70, desc[UR4][R16.64] ;  /* 0x0000000410469981 */ /* 0x000ee4000c2e1900 */
[--C-:B--2---:R-:W-:Y:S02]  /*10c0*/  IMAD.WIDE R6, R23, 0x4, R4.reuse ;  /* 0x0000000417067825 */ /* 0x104fe400078e0204 */
[----:B------:R-:W2:Y:S04]  /*10d0*/  @!P1 LDG.E.EL R60, desc[UR4][R10.64] ;  /* 0x000000040a3c9981 */ /* 0x000ea8000c2e1900 */
[----:B------:R-:W2:Y:S04]  /*10e0*/  @!P1 LDG.E.EL R61, desc[UR4][R10.64] ;  /* 0x000000040a3d9981 */ /* 0x000ea8000c2e1900 */
[----:B------:R-:W2:Y:S04]  /*10f0*/  @!P1 LDG.E.EL R62, desc[UR4][R10.64] ;  /* 0x000000040a3e9981 */ /* 0x000ea8000c2e1900 */
[----:B------:R1:W2:Y:S01]  /*1100*/  @!P1 LDG.E.EL R35, desc[UR4][R10.64] ;  /* 0x000000040a239981 */ /* 0x0002a2000c2e1900 */
[----:B------:R-:W-:-:S04]  /*1110*/  IMAD.WIDE R4, R21, 0x4, R4 ;  /* 0x0000000415047825 */ /* 0x000fc800078e0204 */
[----:B------:R-:W-:Y:S01]  /*1120*/  FADD R122, R122, 9.9999997473787516356e-06 ;  /* 0x3727c5ac7a7a7421 */ /* 0x000fe20000000000 */
[----:B------:R-:W-:Y:S01]  /*1130*/  IADD3 R8, P0, R48, UR8, RZ ;  /* 0x0000000830087c10 */ /* 0x000fe2000ff1e0ff */
[----:B------:R-:W2:Y:S01]  /*1140*/  @P3 LDG.E.EL R36, desc[UR4][R6.64+-0xe00] ;  /* 0xfff2000406243981 */ /* 0x000ea2000c2e1900 */
[----:B------:R-:W-:-:S03]  /*1150*/  IMAD.SHL.U32 R52, R52, 0x4, RZ ;  /* 0x0000000434347824 */ /* 0x000fc600078e00ff */
[----:B------:R-:W2:Y:S01]  /*1160*/  @P3 LDG.E.EL R37, desc[UR4][R6.64+-0xe00] ;  /* 0xfff2000406253981 */ /* 0x000ea2000c2e1900 */
[----:B-1----:R-:W-:-:S03]  /*1170*/  IADD3 R10, P6, R46, UR8, RZ ;  /* 0x000000082e0a7c10 */ /* 0x002fc6000ffde0ff */
[----:B------:R-:W2:Y:S01]  /*1180*/  @P3 LDG.E.EL R38, desc[UR4][R6.64+-0xe00] ;  /* 0xfff2000406263981 */ /* 0x000ea2000c2e1900 */
[----:B------:R-:W-:-:S03]  /*1190*/  IADD3.X R11, R45, UR9, RZ, P6, !PT ;  /* 0x000000092d0b7c10 */ /* 0x000fc6000b7fe4ff */
[----:B------:R1:W2:Y:S01]  /*11a0*/  @P3 LDG.E.EL R39, desc[UR4][R6.64+-0xe00] ;  /* 0xfff2000406273981 */ /* 0x0002a2000c2e1900 */
[----:B------:R-:W-:-:S03]  /*11b0*/  IADD3.X R9, R47, UR9, RZ, P0, !PT ;  /* 0x000000092f097c10 */ /* 0x000fc600087fe4ff */
[----:B------:R-:W2:Y:S01]  /*11c0*/  @!P4 LDG.E.EL R86, desc[UR4][R14.64] ;  /* 0x000000040e56c981 */ /* 0x000ea2000c2e1900 */
[----:B------:R-:W0:Y:S03]  /*11d0*/  MUFU.SQRT R122, R122 ;  /* 0x0000007a007a7308 */ /* 0x000e260000002000 */
[----:B------:R-:W2:Y:S01]  /*11e0*/  @P5 LDG.E.EL R40, desc[UR4][R4.64+-0xe00] ;  /* 0xfff2000404285981 */ /* 0x000ea2000c2e1900 */
[----:B-1----:R-:W-:-:S03]  /*11f0*/  IADD3 R6, P6, R50, UR8, RZ ;  /* 0x0000000832067c10 */ /* 0x002fc6000ffde0ff */
[----:B------:R-:W2:Y:S01]  /*1200*/  @P5 LDG.E.EL R41, desc[UR4][R4.64+-0xe00] ;  /* 0xfff2000404295981 */ /* 0x000ea2000c2e1900 */
[----:B------:R-:W-:-:S03]  /*1210*/  IADD3.X R7, R49, UR9, RZ, P6, !PT ;  /* 0x0000000931077c10 */ /* 0x000fc6000b7fe4ff */
[----:B------:R-:W2:Y:S01]  /*1220*/  @P5 LDG.E.EL R42, desc[UR4][R4.64+-0xe00] ;  /* 0xfff20004042a5981 */ /* 0x000ea2000c2e1900 */
[----:B0-----:R-:W-:-:S03]  /*1230*/  FSETP.GT.AND P6, PT, R119, 8.50705917302346158658e+37, PT ;  /* 0x7e8000007700780b */ /* 0x001fc60003fc4000 */
[----:B------:R0:W2:Y:S01]  /*1240*/  @P5 LDG.E.EL R43, desc[UR4][R4.64+-0xe00] ;  /* 0xfff20004042b5981 */ /* 0x0000a2000c2e1900 */
[----:B------:R-:W-:Y:S02]  /*1250*/  SEL R124, R12, RZ, !P4 ;  /* 0x000000ff0c7c7207 */ /* 0x000fe40006000000 */
[----:B------:R-:W-:Y:S01]  /*1260*/  FSEL R95, R44, 1, P6 ;  /* 0x3f8000002c5f7808 */ /* 0x000fe20003000000 */
[----:B------:R-:W2:Y:S01]  /*1270*/  @!P4 LDG.E.EL R84, desc[UR4][R14.64] ;  /* 0x000000040e54c981 */ /* 0x000ea2000c2e1900 */
[----:B------:R-:W-:Y:S02]  /*1280*/  SEL R126, R91, RZ, !P4 ;  /* 0x000000ff5b7e7207 */ /* 0x000fe40006000000 */
[----:B------:R-:W-:Y:S01]  /*1290*/  SEL R100, R100, RZ, !P1 ;  /* 0x000000ff64647207 */ /* 0x000fe20004800000 */
[----:B------:R1:W2:Y:S01]  /*12a0*/  @!P4 LDG.E.EL R85, desc[UR4][R14.64] ;  /* 0x000000040e55c981 */ /* 0x0002a2000c2e1900 */
[----:B0-----:R-:W-:Y:S01]  /*12b0*/  IADD3 R4, P0, R52, UR8, RZ ;  /* 0x0000000834047c10 */ /* 0x001fe2000ff1e0ff */
[----:B------:R-:W0:Y:S03]  /*12c0*/  LDC.64 R12, c[0x0][0x2a8] ;  /* 0x0000aa00ff0c7b82 */ /* 0x000e260000000a00 */
[----:B------:R-:W-:-:S02]  /*12d0*/  IADD3.X R5, R51, UR9, RZ, P0, !PT ;  /* 0x0000000933057c10 */ /* 0x000fc400087fe4ff */
[C---:B------:R-:W-:Y:S01]  /*12e0*/  FSETP.GEU.AND P0, PT, R119.reuse, 1.175494350822287508e-38, PT ;  /* 0x008000007700780b */ /* 0x040fe20003f0e000 */
[----:B------:R-:W-:Y:S01]  /*12f0*/  FADD R124, R124, 9.9999997473787516356e-06 ;  /* 0x3727c5ac7c7c7421 */ /* 0x000fe20000000000 */
[----:B------:R-:W-:Y:S01]  /*1300*/  @P6 FMUL R119, R119, 0.25 ;  /* 0x3e80000077776820 */ /* 0x000fe20000400000 */
[----:B------:R-:W-:Y:S01]  /*1310*/  FSETP.GT.AND P6, PT, R122, 8.50705917302346158658e+37, PT ;  /* 0x7e8000007a00780b */ /* 0x000fe20003fc4000 */
[----:B------:R-:W-:Y:S01]  /*1320*/  FADD R126, R126, 9.9999997473787516356e-06 ;  /* 0x3727c5ac7e7e7421 */ /* 0x000fe20000000000 */
[----:B-1----:R-:W1:Y:S02]  /*1330*/  LDC.64 R14, c[0x0][0x2a0] ;  /* 0x0000a800ff0e7b82 */ /* 0x002e640000000a00 */
[----:B------:R-:W0:Y:S06]  /*1340*/  MUFU.SQRT R124, R124 ;  /* 0x0000007c007c7308 */ /* 0x000e2c0000002000 */
[----:B------:R-:W-:Y:S01]  /*1350*/  @!P0 FMUL R119, R119, 16777216 ;  /* 0x4b80000077778820 */ /* 0x000fe20000400000 */
[----:B------:R-:W-:Y:S01]  /*1360*/  @!P0 FMUL R95, R95, 16777216 ;  /* 0x4b8000005f5f8820 */ /* 0x000fe20000400000 */
[----:B------:R-:W-:Y:S01]  /*1370*/  FSETP.GEU.AND P0, PT, R122, 1.175494350822287508e-38, PT ;  /* 0x008000007a00780b */ /* 0x000fe20003f0e000 */
[----:B------:R-:W0:Y:S01]  /*1380*/  MUFU.SQRT R126, R126 ;  /* 0x0000007e007e7308 */ /* 0x000e220000002000 */
[----:B------:R-:W-:Y:S01]  /*1390*/  FSEL R105, R44, 1, P6 ;  /* 0x3f8000002c697808 */ /* 0x000fe20003000000 */
[----:B------:R-:W-:Y:S01]  /*13a0*/  @P6 FMUL R122, R122, 0.25 ;  /* 0x3e8000007a7a6820 */ /* 0x000fe20000400000 */
[----:B0-----:R-:W-:Y:S01]  /*13b0*/  FSETP.GT.AND P6, PT, R124, 8.50705917302346158658e+37, PT ;  /* 0x7e8000007c00780b */ /* 0x001fe20003fc4000 */
[----:B------:R-:W-:-:S08]  /*13c0*/  FADD R107, R100, 9.9999997473787516356e-06 ;  /* 0x3727c5ac646b7421 */ /* 0x000fd00000000000 */
[----:B------:R-:W-:Y:S01]  /*13d0*/  @!P0 FMUL R122, R122, 16777216 ;  /* 0x4b8000007a7a8820 */ /* 0x000fe20000400000 */
[----:B------:R-:W-:Y:S01]  /*13e0*/  @!P0 FMUL R105, R105, 16777216 ;  /* 0x4b80000069698820 */ /* 0x000fe20000400000 */
[----:B------:R-:W-:Y:S01]  /*13f0*/  FSETP.GEU.AND P0, PT, R124, 1.175494350822287508e-38, PT ;  /* 0x008000007c00780b */ /* 0x000fe20003f0e000 */
[----:B------:R-:W0:Y:S01]  /*1400*/  MUFU.SQRT R107, R107 ;  /* 0x0000006b006b7308 */ /* 0x000e220000002000 */
[----:B------:R-:W-:Y:S01]  /*1410*/  FSEL R106, R44, 1, P6 ;  /* 0x3f8000002c6a7808 */ /* 0x000fe20003000000 */
[----:B------:R-:W-:Y:S01]  /*1420*/  @P6 FMUL R124, R124, 0.25 ;  /* 0x3e8000007c7c6820 */ /* 0x000fe20000400000 */
[----:B------:R-:W-:Y:S02]  /*1430*/  FSETP.GT.AND P6, PT, R126, 8.50705917302346158658e+37, PT ;  /* 0x7e8000007e00780b */ /* 0x000fe40003fc4000 */
[----:B------:R-:W-:-:S07]  /*1440*/  SEL R97, R97, RZ, !P1 ;  /* 0x000000ff61617207 */ /* 0x000fce0004800000 */
[----:B------:R-:W-:Y:S01]  /*1450*/  @!P0 FMUL R124, R124, 16777216 ;  /* 0x4b8000007c7c8820 */ /* 0x000fe20000400000 */
[----:B------:R-:W-:Y:S01]  /*1460*/  @!P0 FMUL R106, R106, 16777216 ;  /* 0x4b8000006a6a8820 */ /* 0x000fe20000400000 */
[----:B------:R-:W-:Y:S01]  /*1470*/  FSETP.GEU.AND P0, PT, R126, 1.175494350822287508e-38, PT ;  /* 0x008000007e00780b */ /* 0x000fe20003f0e000 */
[----:B------:R-:W-:Y:S01]  /*1480*/  FADD R108, R97, 9.9999997473787516356e-06 ;  /* 0x3727c5ac616c7421 */ /* 0x000fe20000000000 */
[----:B------:R-:W-:Y:S01]  /*1490*/  FSEL R109, R44, 1, P6 ;  /* 0x3f8000002c6d7808 */ /* 0x000fe20003000000 */
[----:B-1----:R-:W-:-:S04]  /*14a0*/  IMAD.WIDE R16, R23, 0x4, R14 ;  /* 0x0000000417107825 */ /* 0x002fc800078e020e */
[----:B------:R-:W-:Y:S01]  /*14b0*/  @P6 FMUL R126, R126, 0.25 ;  /* 0x3e8000007e7e6820 */ /* 0x000fe20000400000 */
[----:B0-----:R-:W-:Y:S01]  /*14c0*/  FSETP.GT.AND P6, PT, R107, 8.50705917302346158658e+37, PT ;  /* 0x7e8000006b00780b */ /* 0x001fe20003fc4000 */
[----:B------:R-:W0:Y:S01]  /*14d0*/  MUFU.SQRT R108, R108 ;  /* 0x0000006c006c7308 */ /* 0x000e220000002000 */
[----:B----4-:R-:W-:Y:S01]  /*14e0*/  SEL R98, R98, RZ, !P1 ;  /* 0x000000ff62627207 */ /* 0x010fe20004800000 */
[----:B------:R-:W4:Y:S01]  /*14f0*/  @P3 LDG.E.EL R87, desc[UR4][R16.64+-0xe00] ;  /* 0xfff2000410573981 */ /* 0x000f22000c2e1900 */
[----:B------:R-:W-:Y:S01]  /*1500*/  SEL R125, R94, RZ, P3 ;  /* 0x000000ff5e7d7207 */ /* 0x000fe20001800000 */
[----:B------:R-:W-:Y:S01]  /*1510*/  @!P0 FMUL R126, R126, 16777216 ;  /* 0x4b8000007e7e8820 */ /* 0x000fe20000400000 */
[----:B------:R-:W-:Y:S01]  /*1520*/  @!P0 FMUL R109, R109, 16777216 ;  /* 0x4b8000006d6d8820 */ /* 0x000fe20000400000 */
[----:B------:R-:W2:Y:S01]  /*1530*/  @P3 LDG.E.EL R88, desc[UR4][R16.64+-0xe00] ;  /* 0xfff2000410583981 */ /* 0x000ea2000c2e1900 */
[----:B------:R-:W-:-:S03]  /*1540*/  FSETP.GEU.AND P0, PT, R107, 1.175494350822287508e-38, PT ;  /* 0x008000006b00780b */ /* 0x000fc60003f0e000 */
[----:B------:R-:W2:Y:S01]  /*1550*/  @P3 LDG.E.EL R89, desc[UR4][R16.64+-0xe00] ;  /* 0xfff2000410593981 */ /* 0x000ea2000c2e1900 */
[----:B------:R-:W-:-:S03]  /*1560*/  IMAD.MOV.U32 R91, RZ, RZ, RZ ;  /* 0x000000ffff5b7224 */ /* 0x000fc600078e00ff */
[----:B------:R1:W2:Y:S01]  /*1570*/  @P3 LDG.E.EL R90, desc[UR4][R16.64+-0xe00] ;  /* 0xfff20004105a3981 */ /* 0x0002a2000c2e1900 */
[----:B------:R-:W-:Y:S02]  /*1580*/  IMAD.MOV.U32 R94, RZ, RZ, RZ ;  /* 0x000000ffff5e7224 */ /* 0x000fe400078e00ff */
[----:B------:R-:W-:Y:S01]  /*1590*/  FADD R110, R98, 9.9999997473787516356e-06 ;  /* 0x3727c5ac626e7421 */ /* 0x000fe20000000000 */
[----:B------:R-:W-:Y:S01]  /*15a0*/  SEL R130, R99, RZ, P3 ;  /* 0x000000ff63827207 */ /* 0x000fe20001800000 */
[----:B-1----:R-:W-:Y:S01]  /*15b0*/  IMAD.WIDE R16, R23, 0x4, R12 ;  /* 0x0000000417107825 */ /* 0x002fe200078e020c */
[----:B------:R-:W-:Y:S02]  /*15c0*/  FSEL R111, R44, 1, P6 ;  /* 0x3f8000002c6f7808 */ /* 0x000fe40003000000 */
[----:B------:R-:W-:Y:S02]  /*15d0*/  CS2R R98, SRZ ;  /* 0x0000000000627805 */ /* 0x000fe4000001ff00 */
[----:B------:R-:W2:Y:S01]  /*15e0*/  @P3 LDG.E.EL R93, desc[UR4][R16.64+-0xe00] ;  /* 0xfff20004105d3981 */ /* 0x000ea2000c2e1900 */
[----:B------:R-:W1:Y:S01]  /*15f0*/  MUFU.SQRT R110, R110 ;  /* 0x0000006e006e7308 */ /* 0x000e620000002000 */
[----:B------:R-:W-:Y:S01]  /*1600*/  @P6 FMUL R107, R107, 0.25 ;  /* 0x3e8000006b6b6820 */ /* 0x000fe20000400000 */
[----:B0-----:R-:W-:Y:S01]  /*1610*/  FSETP.GT.AND P6, PT, R108, 8.50705917302346158658e+37, PT ;  /* 0x7e8000006c00780b */ /* 0x001fe20003fc4000 */
[----:B------:R-:W2:Y:S01]  /*1620*/  @P3 LDG.E.EL R91, desc[UR4][R16.64+-0xe00] ;  /* 0xfff20004105b3981 */ /* 0x000ea2000c2e1900 */
[----:B------:R-:W-:-:S03]  /*1630*/  IMAD.WIDE R14, R21, 0x4, R14 ;  /* 0x00000004150e7825 */ /* 0x000fc600078e020e */
[----:B------:R-:W2:Y:S04]  /*1640*/  @P3 LDG.E.EL R92, desc[UR4][R16.64+-0xe00] ;  /* 0xfff20004105c3981 */ /* 0x000ea8000c2e1900 */
[----:B------:R0:W2:Y:S01]  /*1650*/  @P3 LDG.E.EL R94, desc[UR4][R16.64+-0xe00] ;  /* 0xfff20004105e3981 */ /* 0x0000a2000c2e1900 */
[----:B------:R-:W-:Y:S01]  /*1660*/  @!P0 FMUL R107, R107, 16777216 ;  /* 0x4b8000006b6b8820 */ /* 0x000fe20000400000 */
[----:B------:R-:W-:Y:S01]  /*1670*/  @!P0 FMUL R111, R111, 16777216 ;  /* 0x4b8000006f6f8820 */ /* 0x000fe20000400000 */
[----:B------:R-:W-:Y:S02]  /*1680*/  SEL R127, R96, RZ, P3 ;  /* 0x000000ff607f7207 */ /* 0x000fe40001800000 */
[----:B------:R-:W-:Y:S02]  /*1690*/  CS2R R96, SRZ ;  /* 0x0000000000607805 */ /* 0x000fe4000001ff00 */
[----:B------:R-:W-:-:S02]  /*16a0*/  SEL R102, R102, RZ, !P1 ;  /* 0x000000ff66667207 */ /* 0x000fc40004800000 */
[----:B------:R-:W-:Y:S01]  /*16b0*/  CS2R R100, SRZ ;  /* 0x0000000000647805 */ /* 0x000fe2000001ff00 */
[----:B------:R-:W2:Y:S01]  /*16c0*/  @P5 LDG.E.EL R99, desc[UR4][R14.64+-0xe00] ;  /* 0xfff200040e635981 */ /* 0x000ea2000c2e1900 */
[----:B0-----:R-:W-:Y:S01]  /*16d0*/  IMAD.WIDE R16, R21, 0x4, R12 ;  /* 0x0000000415107825 */ /* 0x001fe200078e020c */
[----:B------:R-:W-:-:S03]  /*16e0*/  FSETP.GEU.AND P0, PT, R108, 1.175494350822287508e-38, PT ;  /* 0x008000006c00780b */ /* 0x000fc60003f0e000 */
[----:B------:R-:W-:Y:S01]  /*16f0*/  FADD R118, R102, 9.9999997473787516356e-06 ;  /* 0x3727c5ac66767421 */ /* 0x000fe20000000000 */
[----:B------:R-:W2:Y:S01]  /*1700*/  @P5 LDG.E.EL R97, desc[UR4][R14.64+-0xe00] ;  /* 0xfff200040e615981 */ /* 0x000ea2000c2e1900 */
[----:B------:R-:W-:Y:S01]  /*1710*/  SEL R136, R114, RZ, P3 ;  /* 0x000000ff72887207 */ /* 0x000fe20001800000 */
[----:B------:R-:W-:Y:S01]  /*1720*/  FADD R125, R125, 9.9999997473787516356e-06 ;  /* 0x3727c5ac7d7d7421 */ /* 0x000fe20000000000 */
[----:B------:R-:W-:Y:S01]  /*1730*/  FSEL R115, R44, 1, P6 ;  /* 0x3f8000002c737808 */ /* 0x000fe20003000000 */
[----:B------:R-:W2:Y:S01]  /*1740*/  @P5 LDG.E.EL R104, desc[UR4][R16.64+-0xe00] ;  /* 0xfff2000410685981 */ /* 0x000ea2000c2e1900 */
[----:B------:R-:W-:Y:S01]  /*1750*/  IMAD.MOV.U32 R102, RZ, RZ, RZ ;  /* 0x000000ffff667224 */ /* 0x000fe200078e00ff */
[----:B------:R-:W0:Y:S01]  /*1760*/  MUFU.SQRT R114, R118 ;  /* 0x0000007600727308 */ /* 0x000e220000002000 */
[----:B------:R-:W0:Y:S01]  /*1770*/  LDC.64 R12, c[0x0][0x268] ;  /* 0x00009a00ff0c7b82 */ /* 0x000e220000000a00 */
[----:B------:R-:W2:Y:S01]  /*1780*/  @P5 LDG.E.EL R101, desc[UR4][R16.64+-0xe00] ;  /* 0xfff2000410655981 */ /* 0x000ea2000c2e1900 */
[----:B------:R-:W-:Y:S01]  /*1790*/  @P6 FMUL R108, R108, 0.25 ;  /* 0x3e8000006c6c6820 */ /* 0x000fe20000400000 */
[----:B-1----:R-:W-:-:S02]  /*17a0*/  FSETP.GT.AND P6, PT, R110, 8.50705917302346158658e+37, PT ;  /* 0x7e8000006e00780b */ /* 0x002fc40003fc4000 */
[----:B------:R-:W2:Y:S04]  /*17b0*/  @P5 LDG.E.EL R98, desc[UR4][R14.64+-0xe00] ;  /* 0xfff200040e625981 */ /* 0x000ea8000c2e1900 */
[----:B------:R-:W2:Y:S01]  /*17c0*/  @P5 LDG.E.EL R103, desc[UR4][R16.64+-0xe00] ;  /* 0xfff2000410675981 */ /* 0x000ea2000c2e1900 */
[----:B------:R-:W-:Y:S01]  /*17d0*/  @!P0 FMUL R108, R108, 16777216 ;  /* 0x4b8000006c6c8820 */ /* 0x000fe20000400000 */
[----:B------:R-:W-:Y:S01]  /*17e0*/  @!P0 FMUL R115, R115, 16777216 ;  /* 0x4b80000073738820 */ /* 0x000fe20000400000 */
[----:B------:R-:W-:Y:S01]  /*17f0*/  FSETP.GEU.AND P0, PT, R110, 1.175494350822287508e-38, PT ;  /* 0x008000006e00780b */ /* 0x000fe20003f0e000 */
[----:B------:R1:W2:Y:S04]  /*1800*/  @P5 LDG.E.EL R100, desc[UR4][R14.64+-0xe00] ;  /* 0xfff200040e645981 */ /* 0x0002a8000c2e1900 */
[----:B------:R-:W4:Y:S01]  /*1810*/  @P5 LDG.E.EL R102, desc[UR4][R16.64+-0xe00] ;  /* 0xfff2000410665981 */ /* 0x000f22000c2e1900 */
[----:B------:R-:W-:Y:S01]  /*1820*/  FSEL R128, R44, 1, P6 ;  /* 0x3f8000002c807808 */ /* 0x000fe20003000000 */
[----:B------:R-:W0:Y:S01]  /*1830*/  MUFU.SQRT R125, R125 ;  /* 0x0000007d007d7308 */ /* 0x000e220000002000 */
[----:B------:R-:W-:Y:S01]  /*1840*/  @P6 FMUL R110, R110, 0.25 ;  /* 0x3e8000006e6e6820 */ /* 0x000fe20000400000 */
[----:B0-----:R-:W-:Y:S01]  /*1850*/  FSETP.GT.AND P6, PT, R114, 8.50705917302346158658e+37, PT ;  /* 0x7e8000007200780b */ /* 0x001fe20003fc4000 */
[----:B------:R-:W-:Y:S01]  /*1860*/  FADD R127, R127, 9.9999997473787516356e-06 ;  /* 0x3727c5ac7f7f7421 */ /* 0x000fe20000000000 */
[----:B------:R0:W4:Y:S01]  /*1870*/  @!P2 LDG.E.EL R96, desc[UR4][R10.64+-0xa00] ;  /* 0xfff600040a60a981 */ /* 0x000122000c2e1900 */
[----:B-1----:R-:W1:Y:S01]  /*1880*/  LDC.64 R14, c[0x0][0x280] ;  /* 0x0000a000ff0e7b82 */ /* 0x002e620000000a00 */
[----:B------:R-:W-:Y:S01]  /*1890*/  @!P0 FMUL R110, R110, 16777216 ;  /* 0x4b8000006e6e8820 */ /* 0x000fe20000400000 */
[----:B------:R-:W-:Y:S01]  /*18a0*/  @!P0 FMUL R128, R128, 16777216 ;  /* 0x4b80000080808820 */ /* 0x000fe20000400000 */
[----:B------:R-:W-:Y:S01]  /*18b0*/  FSETP.GEU.AND P0, PT, R114, 1.175494350822287508e-38, PT ;  /* 0x008000007200780b */ /* 0x000fe20003f0e000 */
[----:B------:R-:W0:Y:S01]  /*18c0*/  MUFU.SQRT R127, R127 ;  /* 0x0000007f007f7308 */ /* 0x000e220000002000 */
[----:B------:R-:W-:-:S03]  /*18d0*/  FSEL R129, R44, 1, P6 ;  /* 0x3f8000002c817808 */ /* 0x000fc60003000000 */
[----:B0-----:R-:W0:Y:S01]  /*18e0*/  LDC.64 R10, c[0x0][0x278] ;  /* 0x00009e00ff0a7b82 */ /* 0x001e220000000a00 */
[----:B------:R-:W-:Y:S01]  /*18f0*/  SEL R113, R113, RZ, P5 ;  /* 0x000000ff71717207 */ /* 0x000fe20002800000 */
[----:B------:R-:W-:Y:S01]  /*1900*/  @P6 FMUL R114, R114, 0.25 ;  /* 0x3e80000072726820 */ /* 0x000fe20000400000 */
[----:B------:R-:W-:Y:S02]  /*1910*/  SEL R112, R112, RZ, P5 ;  /* 0x000000ff70707207 */ /* 0x000fe40002800000 */
[----:B------:R-:W-:Y:S01]  /*1920*/  FSETP.GT.AND P6, PT, R125, 8.50705917302346158658e+37, PT ;  /* 0x7e8000007d00780b */ /* 0x000fe20003fc4000 */
[----:B------:R-:W-:Y:S02]  /*1930*/  FADD R132, R113, 9.9999997473787516356e-06 ;  /* 0x3727c5ac71847421 */ /* 0x000fe40000000000 */
[----:B------:R-:W-:Y:S01]  /*1940*/  @!P0 FMUL R114, R114, 16777216 ;  /* 0x4b80000072728820 */ /* 0x000fe20000400000 */
[----:B------:R-:W-:Y:S01]  /*1950*/  @!P0 FMUL R129, R129, 16777216 ;  /* 0x4b80000081818820 */ /* 0x000fe20000400000 */
[----:B------:R-:W-:Y:S01]  /*1960*/  FSETP.GEU.AND P0, PT, R125, 1.175494350822287508e-38, PT ;  /* 0x008000007d00780b */ /* 0x000fe20003f0e000 */
[----:B------:R-:W-:Y:S01]  /*1970*/  FADD R131, R112, 9.9999997473787516356e-06 ;  /* 0x3727c5ac70837421 */ /* 0x000fe20000000000 */
[----:B------:R-:W-:Y:S01]  /*1980*/  CS2R R112, SRZ ;  /* 0x0000000000707805 */ /* 0x000fe2000001ff00 */
[----:B------:R-:W-:Y:S01]  /*1990*/  FADD R130, R130, 9.9999997473787516356e-06 ;  /* 0x3727c5ac82827421 */ /* 0x000fe20000000000 */
[----:B------:R1:W-:Y:S01]  /*19a0*/  MUFU.RCP R144, R119 ;  /* 0x0000007700907308 */ /* 0x0003e20000001000 */
[----:B------:R-:W-:-:S03]  /*19b0*/  FSEL R133, R44, 1, P6 ;  /* 0x3f8000002c857808 */ /* 0x000fc60003000000 */
[----:B------:R1:W4:Y:S01]  /*19c0*/  @!P2 LDG.E.EL R112, desc[UR4][R6.64+-0xa00] ;  /* 0xfff600040670a981 */ /* 0x000322000c2e1900 */
[----:B------:R-:W-:Y:S01]  /*19d0*/  @P6 FMUL R125, R125, 0.25 ;  /* 0x3e8000007d7d6820 */ /* 0x000fe20000400000 */
[----:B------:R-:W-:Y:S02]  /*19e0*/  FSETP.GT.AND P6, PT, R127, 8.50705917302346158658e+37, PT ;  /* 0x7e8000007f00780b */ /* 0x000fe40003fc4000 */
[----:B------:R1:W-:Y:S02]  /*19f0*/  MUFU.RCP R146, R122 ;  /* 0x0000007a00927308 */ /* 0x0003e40000001000 */
[----:B-1----:R-:W-:Y:S01]  /*1a00*/  CS2R R118, SRZ ;  /* 0x0000000000767805 */ /* 0x002fe2000001ff00 */
[----:B------:R0:W4:Y:S01]  /*1a10*/  @!P2 LDG.E.EL R113, desc[UR4][R8.64+-0xa00] ;  /* 0xfff600040871a981 */ /* 0x000122000c2e1900 */
[----:B------:R-:W-:-:S04]  /*1a20*/  IMAD.WIDE R6, R23, 0x4, R12 ;  /* 0x0000000417067825 */ /* 0x000fc800078e020c */
[----:B------:R-:W1:Y:S01]  /*1a30*/  MUFU.SQRT R130, R130 ;  /* 0x0000008200827308 */ /* 0x000e620000002000 */
[----:B------:R-:W-:Y:S01]  /*1a40*/  @!P0 FMUL R125, R125, 16777216 ;  /* 0x4b8000007d7d8820 */ /* 0x000fe20000400000 */
[----:B------:R-:W-:Y:S01]  /*1a50*/  @!P0 FMUL R133, R133, 16777216 ;  /* 0x4b80000085858820 */ /* 0x000fe20000400000 */
[----:B------:R-:W4:Y:S01]  /*1a60*/  @!P2 LDG.E.EL R118, desc[UR4][R6.64+-0xa00] ;  /* 0xfff600040676a981 */ /* 0x000f22000c2e1900 */
[----:B------:R-:W-:Y:S02]  /*1a70*/  FSETP.GEU.AND P0, PT, R127, 1.175494350822287508e-38, PT ;  /* 0x008000007f00780b */ /* 0x000fe40003f0e000 */
[----:B------:R-:W-:Y:S01]  /*1a80*/  CS2R R122, SRZ ;  /* 0x00000000007a7805 */ /* 0x000fe2000001ff00 */
[----:B0-----:R-:W-:-:S04]  /*1a90*/  IMAD.WIDE R8, R23, 0x4, R10 ;  /* 0x0000000417087825 */ /* 0x001fc800078e020a */
[----:B------:R-:W-:Y:S01]  /*1aa0*/  FADD R136, R136, 9.9999997473787516356e-06 ;  /* 0x3727c5ac88887421 */ /* 0x000fe20000000000 */
[----:B------:R-:W4:Y:S01]  /*1ab0*/  @!P2 LDG.E.EL R120, desc[UR4][R6.64+-0xa00] ;  /* 0xfff600040678a981 */ /* 0x000f22000c2e1900 */
[----:B------:R-:W-:Y:S01]  /*1ac0*/  IMAD.WIDE R16, R23, 0x4, R14 ;  /* 0x0000000417107825 */ /* 0x000fe200078e020e */
[----:B------:R-:W-:Y:S02]  /*1ad0*/  FSEL R137, R44, 1, P6 ;  /* 0x3f8000002c897808 */ /* 0x000fe40003000000 */
[----:B------:R-:W4:Y:S01]  /*1ae0*/  @!P2 LDG.E.EL R123, desc[UR4][R8.64+-0xa00] ;  /* 0xfff60004087ba981 */ /* 0x000f22000c2e1900 */
[----:B------:R-:W0:Y:S01]  /*1af0*/  MUFU.SQRT R136, R136 ;  /* 0x0000008800887308 */ /* 0x000e220000002000 */
[----:B------:R-:W-:Y:S02]  /*1b00*/  @P6 FMUL R127, R127, 0.25 ;  /* 0x3e8000007f7f6820 */ /* 0x000fe40000400000 */
[----:B------:R-:W4:Y:S01]  /*1b10*/  @!P2 LDG.E.EL R122, desc[UR4][R16.64+-0xa00] ;  /* 0xfff60004107aa981 */ /* 0x000f22000c2e1900 */
[----:B-1----:R-:W-:Y:S01]  /*1b20*/  FSETP.GT.AND P6, PT, R130, 8.50705917302346158658e+37, PT ;  /* 0x7e8000008200780b */ /* 0x002fe20003fc4000 */
[----:B------:R-:W-:Y:S01]  /*1b30*/  @!P0 FMUL R127, R127, 16777216 ;  /* 0x4b8000007f7f8820 */ /* 0x000fe20000400000 */
[----:B------:R-:W-:Y:S01]  /*1b40*/  SEL R116, R116, RZ, P5 ;  /* 0x000000ff74747207 */ /* 0x000fe20002800000 */
[----:B------:R-:W4:Y:S01]  /*1b50*/  @!P2 LDG.E.EL R121, desc[UR4][R6.64+-0xa00] ;  /* 0xfff600040679a981 */ /* 0x000f22000c2e1900 */
[----:B------:R-:W-:Y:S01]  /*1b60*/  MUFU.RCP R143, R124 ;  /* 0x0000007c008f7308 */ /* 0x000fe20000001000 */
[----:B------:R-:W-:Y:S01]  /*1b70*/  @!P0 FMUL R137, R137, 16777216 ;  /* 0x4b80000089898820 */ /* 0x000fe20000400000 */
[----:B------:R-:W-:Y:S01]  /*1b80*/  SEL R117, R117, RZ, P5 ;  /* 0x000000ff75757207 */ /* 0x000fe20002800000 */
[----:B------:R-:W4:Y:S01]  /*1b90*/  @!P2 LDG.E.EL R119, desc[UR4][R8.64+-0xa00] ;  /* 0xfff600040877a981 */ /* 0x000f22000c2e1900 */
[----:B------:R-:W-:-:S04]  /*1ba0*/  FSETP.GEU.AND P0, PT, R130, 1.175494350822287508e-38, PT ;  /* 0x008000008200780b */ /* 0x000fc80003f0e000 */
[----:B------:R1:W-:Y:S01]  /*1bb0*/  MUFU.RCP R142, R125 ;  /* 0x0000007d008e7308 */ /* 0x0003e20000001000 */
[----:B------:R-:W-:Y:S01]  /*1bc0*/  FADD R134, R116, 9.9999997473787516356e-06 ;  /* 0x3727c5ac74867421 */ /* 0x000fe20000000000 */
[----:B-1----:R-:W-:Y:S01]  /*1bd0*/  CS2R R124, SRZ ;  /* 0x00000000007c7805 */ /* 0x002fe2000001ff00 */
[----:B------:R-:W-:Y:S01]  /*1be0*/  FADD R135, R117, 9.9999997473787516356e-06 ;  /* 0x3727c5ac75877421 */ /* 0x000fe20000000000 */
[----:B------:R-:W-:-:S04]  /*1bf0*/  CS2R R116, SRZ ;  /* 0x0000000000747805 */ /* 0x000fc8000001ff00 */
[----:B------:R-:W-:Y:S01]  /*1c00*/  MUFU.RCP R148, R126 ;  /* 0x0000007e00947308 */ /* 0x000fe20000001000 */
[----:B------:R-:W4:Y:S01]  /*1c10*/  @!P2 LDG.E.EL R124, desc[UR4][R16.64+-0xa00] ;  /* 0xfff60004107ca981 */ /* 0x000f22000c2e1900 */
[----:B------:R-:W-:Y:S01]  /*1c20*/  FSEL R138, R44, 1, P6 ;  /* 0x3f8000002c8a7808 */ /* 0x000fe20003000000 */
[----:B------:R-:W-:-:S05]  /*1c30*/  @P6 FMUL R130, R130, 0.25 ;  /* 0x3e80000082826820 */ /* 0x000fca0000400000 */
[----:B------:R1:W-:Y:S01]  /*1c40*/  MUFU.RCP R140, R127 ;  /* 0x0000007f008c7308 */ /* 0x0003e20000001000 */
[----:B0-----:R-:W-:Y:S01]  /*1c50*/  FSETP.GT.AND P6, PT, R136, 8.50705917302346158658e+37, PT ;  /* 0x7e8000008800780b */ /* 0x001fe20003fc4000 */
[----:B------:R0:W4:Y:S01]  /*1c60*/  @!P2 LDG.E.EL R117, desc[UR4][R6.64+-0xa00] ;  /* 0xfff600040675a981 */ /* 0x000122000c2e1900 */
[----:B------:R-:W-:-:S03]  /*1c70*/  @!P0 FMUL R130, R130, 16777216 ;  /* 0x4b80000082828820 */ /* 0x000fc60000400000 */
[----:B------:R-:W4:Y:S01]  /*1c80*/  @!P2 LDG.E.EL R116, desc[UR4][R4.64+-0xa00] ;  /* 0xfff600040474a981 */ /* 0x000f22000c2e1900 */
[----:B-1----:R-:W-:Y:S01]  /*1c90*/  CS2R R126, SRZ ;  /* 0x00000000007e7805 */ /* 0x002fe2000001ff00 */
[----:B------:R-:W1:Y:S01]  /*1ca0*/  MUFU.SQRT R134, R134 ;  /* 0x0000008600867308 */ /* 0x000e620000002000 */
[----:B------:R-:W-:Y:S01]  /*1cb0*/  @!P0 FMUL R138, R138, 16777216 ;  /* 0x4b8000008a8a8820 */ /* 0x000fe20000400000 */
[----:B0-----:R-:W-:Y:S01]  /*1cc0*/  IMAD.MOV.U32 R6, RZ, RZ, RZ ;  /* 0x000000ffff067224 */ /* 0x001fe200078e00ff */
[----:B------:R-:W-:Y:S01]  /*1cd0*/  FSETP.GEU.AND P0, PT, R136, 1.175494350822287508e-38, PT ;  /* 0x008000008800780b */ /* 0x000fe20003f0e000 */
[----:B------:R-:W4:Y:S04]  /*1ce0*/  @!P2 LDG.E.EL R125, desc[UR4][R8.64+-0xa00] ;  /* 0xfff60004087da981 */ /* 0x000f28000c2e1900 */
[----:B------:R0:W4:Y:S04]  /*1cf0*/  @!P2 LDG.E.EL R126, desc[UR4][R8.64+-0xa00] ;  /* 0xfff60004087ea981 */ /* 0x000128000c2e1900 */
[----:B------:R-:W4:Y:S01]  /*1d00*/  @!P2 LDG.E.EL R127, desc[UR4][R16.64+-0xa00] ;  /* 0xfff60004107fa981 */ /* 0x000f22000c2e1900 */
[----:B------:R-:W-:-:S03]  /*1d10*/  FSEL R139, R44, 1, P6 ;  /* 0x3f8000002c8b7808 */ /* 0x000fc60003000000 */
[----:B------:R0:W4:Y:S01]  /*1d20*/  @!P2 LDG.E.EL R6, desc[UR4][R16.64+-0xa00] ;  /* 0xfff600041006a981 */ /* 0x000122000c2e1900 */
[----:B------:R-:W0:Y:S01]  /*1d30*/  MUFU.SQRT R135, R135 ;  /* 0x0000008700877308 */ /* 0x000e220000002000 */
[----:B------:R-:W-:Y:S01]  /*1d40*/  @P6 FMUL R136, R136, 0.25 ;  /* 0x3e80000088886820 */ /* 0x000fe20000400000 */
[----:B-1----:R-:W-:Y:S01]  /*1d50*/  FSETP.GT.AND P6, PT, R134, 8.50705917302346158658e+37, PT ;  /* 0x7e8000008600780b */ /* 0x002fe20003fc4000 */
[----:B------:R-:W-:Y:S02]  /*1d60*/  @!P0 FMUL R139, R139, 16777216 ;  /* 0x4b8000008b8b8820 */ /* 0x000fe40000400000 */
[----:B------:R-:W-:Y:S01]  /*1d70*/  @!P0 FMUL R136, R136, 16777216 ;  /* 0x4b80000088888820 */ /* 0x000fe20000400000 */
[----:B------:R-:W-:Y:S02]  /*1d80*/  FSETP.GEU.AND P0, PT, R134, 1.175494350822287508e-38, PT ;  /* 0x008000008600780b */ /* 0x000fe40003f0e000 */
[----:B------:R-:W-:Y:S01]  /*1d90*/  FSEL R145, R44, 1, P6 ;  /* 0x3f8000002c917808 */ /* 0x000fe20003000000 */
[----:B------:R-:W1:Y:S06]  /*1da0*/  MUFU.SQRT R132, R132 ;  /* 0x0000008400847308 */ /* 0x000e6c0000002000 */
[----:B------:R-:W-:Y:S01]  /*1db0*/  @P6 FMUL R134, R134, 0.25 ;  /* 0x3e80000086866820 */ /* 0x000fe20000400000 */
[----:B0-----:R-:W-:-:S03]  /*1dc0*/  FSETP.GT.AND P6, PT, R135, 8.50705917302346158658e+37, PT ;  /* 0x7e8000008700780b */ /* 0x001fc60003fc4000 */
[----:B------:R-:W-:Y:S01]  /*1dd0*/  @!P0 FMUL R134, R134, 16777216 ;  /* 0x4b80000086868820 */ /* 0x000fe20000400000 */
[----:B------:R-:W-:Y:S01]  /*1de0*/  @!P0 FMUL R145, R145, 16777216 ;  /* 0x4b80000091918820 */ /* 0x000fe20000400000 */
[C---:B------:R-:W-:Y:S01]  /*1df0*/  FSETP.GEU.AND P0, PT, R135.reuse, 1.175494350822287508e-38, PT ;  /* 0x008000008700780b */ /* 0x040fe20003f0e000 */
[----:B------:R0:W-:Y:S07]  /*1e00*/  MUFU.RCP R141, R130 ;  /* 0x00000082008d7308 */ /* 0x0001ee0000001000 */
[----:B------:R-:W-:Y:S01]  /*1e10*/  @P6 FMUL R135, R135, 0.25 ;  /* 0x3e80000087876820 */ /* 0x000fe20000400000 */
[----:B------:R-:W3:Y:S01]  /*1e20*/  MUFU.SQRT R131, R131 ;  /* 0x0000008300837308 */ /* 0x000ee20000002000 */
[----:B0-----:R-:W-:-:S02]  /*1e30*/  FSEL R130, R44, 1, P6 ;  /* 0x3f8000002c827808 */ /* 0x001fc40003000000 */
[----:B-1----:R-:W-:Y:S01]  /*1e40*/  FSETP.GT.AND P6, PT, R132, 8.50705917302346158658e+37, PT ;  /* 0x7e8000008400780b */ /* 0x002fe20003fc4000 */
[----:B------:R-:W-:Y:S02]  /*1e50*/  @!P0 FMUL R135, R135, 16777216 ;  /* 0x4b80000087878820 */ /* 0x000fe40000400000 */
[----:B------:R-:W-:Y:S01]  /*1e60*/  @!P0 FMUL R130, R130, 16777216 ;  /* 0x4b80000082828820 */ /* 0x000fe20000400000 */
[----:B------:R-:W-:Y:S02]  /*1e70*/  FSETP.GEU.AND P0, PT, R132, 1.175494350822287508e-38, PT ;  /* 0x008000008400780b */ /* 0x000fe40003f0e000 */
[----:B------:R-:W-:-:S07]  /*1e80*/  FSEL R8, R44, 1, P6 ;  /* 0x3f8000002c087808 */ /* 0x000fce0003000000 */
[----:B------:R-:W-:Y:S01]  /*1e90*/  @P6 FMUL R132, R132, 0.25 ;  /* 0x3e80000084846820 */ /* 0x000fe20000400000 */
[----:B---3--:R-:W-:-:S03]  /*1ea0*/  FSETP.GT.AND P6, PT, R131, 8.50705917302346158658e+37, PT ;  /* 0x7e8000008300780b */ /* 0x008fc60003fc4000 */
[----:B------:R-:W-:Y:S01]  /*1eb0*/  @!P0 FMUL R132, R132, 16777216 ;  /* 0x4b80000084848820 */ /* 0x000fe20000400000 */
[----:B------:R-:W-:Y:S01]  /*1ec0*/  @!P0 FMUL R8, R8, 16777216 ;  /* 0x4b80000008088820 */ /* 0x000fe20000400000 */
[C---:B------:R-:W-:Y:S02]  /*1ed0*/  FSETP.GEU.AND P0, PT, R131.reuse, 1.175494350822287508e-38, PT ;  /* 0x008000008300780b */ /* 0x040fe40003f0e000 */
[----:B------:R-:W0:Y:S06]  /*1ee0*/  MUFU.RCP R7, R132 ;  /* 0x0000008400077308 */ /* 0x000e2c0000001000 */
[----:B------:R-:W-:-:S02]  /*1ef0*/  @P6 FMUL R131, R131, 0.25 ;  /* 0x3e80000083836820 */ /* 0x000fc40000400000 */
[----:B------:R-:W1:Y:S03]  /*1f00*/  MUFU.RCP R108, R108 ;  /* 0x0000006c006c7308 */ /* 0x000e660000001000 */
[----:B------:R-:W-:-:S06]  /*1f10*/  @!P0 FMUL R131, R131, 16777216 ;  /* 0x4b80000083838820 */ /* 0x000fcc0000400000 */
[----:B------:R-:W3:Y:S01]  /*1f20*/  MUFU.RCP R131, R131 ;  /* 0x0000008300837308 */ /* 0x000ee20000001000 */
[----:B0-----:R-:W-:Y:S01]  /*1f30*/  FMUL R7, R7, R8 ;  /* 0x0000000807077220 */ /* 0x001fe20000400000 */
[----:B------:R-:W-:Y:S02]  /*1f40*/  FSEL R8, R44, 1, P6 ;  /* 0x3f8000002c087808 */ /* 0x000fe40003000000 */
[----:B------:R-:W-:Y:S01]  /*1f50*/  SEL R64, R64, RZ, !P4 ;  /* 0x000000ff40407207 */ /* 0x000fe20006000000 */
[----:B-1----:R-:W-:Y:S01]  /*1f60*/  FMUL R115, R108, R115 ;  /* 0x000000736c737220 */ /* 0x002fe20000400000 */
[----:B------:R-:W-:Y:S01]  /*1f70*/  SEL R108, R73, RZ, !P4 ;  /* 0x000000ff496c7207 */ /* 0x000fe20006000000 */
[----:B------:R-:W-:Y:S01]  /*1f80*/  @!P0 FMUL R8, R8, 16777216 ;  /* 0x4b80000008088820 */ /* 0x000fe20000400000 */
[----:B------:R-:W-:Y:S02]  /*1f90*/  SEL R73, R74, RZ, !P4 ;  /* 0x000000ff4a497207 */ /* 0x000fe40006000000 */
[----:B------:R-:W-:Y:S01]  /*1fa0*/  SEL R9, R63, RZ, !P4 ;  /* 0x000000ff3f097207 */ /* 0x000fe20006000000 */
[----:B------:R-:W0:Y:S01]  /*1fb0*/  MUFU.RCP R4, R107 ;  /* 0x0000006b00047308 */ /* 0x000e220000001000 */
[----:B------:R-:W-:Y:S01]  /*1fc0*/  FMUL R105, R146, R105 ;  /* 0x0000006992697220 */ /* 0x000fe20000400000 */
[----:B---3--:R-:W-:Y:S01]  /*1fd0*/  FMUL R63, R131, R8 ;  /* 0x00000008833f7220 */ /* 0x008fe20000400000 */
[----:B------:R-:W-:Y:S01]  /*1fe0*/  FADD R8, R64, -R73 ;  /* 0x8000004940087221 */ /* 0x000fe20000000000 */
[----:B------:R-:W-:-:S02]  /*1ff0*/  SEL R64, R77, RZ, !P1 ;  /* 0x000000ff4d407207 */ /* 0x000fc40004800000 */
[----:B------:R-:W-:Y:S01]  /*2000*/  SEL R67, R67, RZ, !P1 ;  /* 0x000000ff43437207 */ /* 0x000fe20004800000 */
[----:B------:R-:W-:-:S04]  /*2010*/  FMUL R105, R105, R8 ;  /* 0x0000000869697220 */ /* 0x000fc80000400000 */
[----:B------:R-:W-:Y:S01]  /*2020*/  FADD R8, R67, -R64 ;  /* 0x8000004043087221 */ /* 0x000fe20000000000 */
[----:B-----5:R-:W-:Y:S02]  /*2030*/  SEL R64, R71, RZ, !P2 ;  /* 0x000000ff47407207 */ /* 0x020fe40005000000 */
[----:B------:R-:W-:-:S03]  /*2040*/  SEL R17, R65, RZ, !P4 ;  /* 0x000000ff41117207 */ /* 0x000fc60006000000 */
[----:B------:R-:W-:Y:S01]  /*2050*/  FADD R64, R64, 9.9999997473787516356e-06 ;  /* 0x3727c5ac40407421 */ /* 0x000fe20000000000 */
[----:B0-----:R-:W-:Y:S01]  /*2060*/  FMUL R111, R4, R111 ;  /* 0x0000006f046f7220 */ /* 0x001fe20000400000 */
[----:B------:R-:W-:Y:S02]  /*2070*/  SEL R65, R78, RZ, !P1 ;  /* 0x000000ff4e417207 */ /* 0x000fe40004800000 */
[----:B------:R-:W-:Y:S01]  /*2080*/  SEL R68, R68, RZ, !P1 ;  /* 0x000000ff44447207 */ /* 0x000fe20004800000 */
[----:B------:R-:W-:Y:S01]  /*2090*/  FMUL R111, R111, R8 ;  /* 0x000000086f6f7220 */ /* 0x000fe20000400000 */
[----:B------:R-:W0:Y:S03]  /*20a0*/  MUFU.SQRT R64, R64 ;  /* 0x0000004000407308 */ /* 0x000e260000002000 */
[----:B------:R-:W-:Y:S01]  /*20b0*/  FADD R8, R68, -R65 ;  /* 0x8000004144087221 */ /* 0x000fe20000000000 */
[----:B------:R-:W-:-:S04]  /*20c0*/  SEL R65, R72, RZ, !P2 ;  /* 0x000000ff48417207 */ /* 0x000fc80005000000 */
[----:B------:R-:W1:Y:S01]  /*20d0*/  MUFU.RCP R5, R110 ;  /* 0x0000006e00057308 */ /* 0x000e620000001000 */
[----:B------:R-:W-:Y:S01]  /*20e0*/  FADD R65, R65, 9.9999997473787516356e-06 ;  /* 0x3727c5ac41417421 */ /* 0x000fe20000000000 */
[----:B------:R-:W-:Y:S01]  /*20f0*/  FMUL R144, R144, R95 ;  /* 0x0000005f90907220 */ /* 0x000fe20000400000 */
[----:B------:R-:W-:Y:S01]  /*2100*/  FADD R9, R9, -R108 ;  /* 0x8000006c09097221 */ /* 0x000fe20000000000 */
[----:B------:R-:W-:Y:S02]  /*2110*/  SEL R74, R75, RZ, !P4 ;  /* 0x000000ff4b4a7207 */ /* 0x000fe40006000000 */
[----:B------:R-:W-:Y:S02]  /*2120*/  SEL R75, R76, RZ, !P4 ;  /* 0x000000ff4c4b7207 */ /* 0x000fe40006000000 */
[----:B------:R-:W3:Y:S01]  /*2130*/  MUFU.SQRT R65, R65 ;  /* 0x0000004100417308 */ /* 0x000ee20000002000 */
[----:B0-----:R-:W-:Y:S02]  /*2140*/  FSETP.GT.AND P6, PT, R64, 8.50705917302346158658e+37, PT ;  /* 0x7e8000004000780b */ /* 0x001fe40003fc4000 */
[----:B------:R-:W-:Y:S01]  /*2150*/  SEL R16, R66, RZ, !P4 ;  /* 0x000000ff42107207 */ /* 0x000fe20006000000 */
[----:B------:R-:W-:Y:S01]  /*2160*/  FMUL R144, R144, R9 ;  /* 0x0000000990907220 */ /* 0x000fe20000400000 */
[----:B------:R-:W-:-:S02]  /*2170*/  SEL R53, R53, RZ, !P2 ;  /* 0x000000ff35357207 */ /* 0x000fc40005000000 */
[----:B------:R-:W-:Y:S02]  /*2180*/  SEL R68, R55, RZ, !P4 ;  /* 0x000000ff37447207 */ /* 0x000fe40006000000 */
[----:B------:R-:W-:Y:S02]  /*2190*/  SEL R66, R79, RZ, !P1 ;  /* 0x000000ff4f427207 */ /* 0x000fe40004800000 */
[----:B------:R-:W-:Y:S02]  /*21a0*/  SEL R9, R69, RZ, !P1 ;  /* 0x000000ff45097207 */ /* 0x000fe40004800000 */
[----:B------:R-:W-:Y:S01]  /*21b0*/  SEL R55, R59, RZ, !P4 ;  /* 0x000000ff3b377207 */ /* 0x000fe20006000000 */
[----:B------:R-:W-:Y:S01]  /*21c0*/  FMUL R109, R148, R109 ;  /* 0x0000006d946d7220 */ /* 0x000fe20000400000 */
[----:B------:R-:W-:Y:S01]  /*21d0*/  SEL R59, R54, RZ, !P2 ;  /* 0x000000ff363b7207 */ /* 0x000fe20005000000 */
[----:B------:R-:W-:Y:S01]  /*21e0*/  FADD R16, R16, -R75 ;  /* 0x8000004b10107221 */ /* 0x000fe20000000000 */
[----:B------:R-:W-:Y:S01]  /*21f0*/  SEL R54, R56, RZ, !P1 ;  /* 0x000000ff38367207 */ /* 0x000fe20004800000 */
[----:B------:R-:W-:Y:S01]  /*2200*/  FADD R56, R53, 9.9999997473787516356e-06 ;  /* 0x3727c5ac35387421 */ /* 0x000fe20000000000 */
[----:B-1----:R-:W-:Y:S01]  /*2210*/  FMUL R128, R5, R128 ;  /* 0x0000008005807220 */ /* 0x002fe20000400000 */
[----:B------:R-:W-:Y:S01]  /*2220*/  FADD R9, R9, -R66 ;  /* 0x8000004209097221 */ /* 0x000fe20000000000 */
[----:B------:R-:W-:Y:S01]  /*2230*/  FMUL R109, R109, R16 ;  /* 0x000000106d6d7220 */ /* 0x000fe20000400000 */
[----:B------:R-:W-:Y:S01]  /*2240*/  FMUL R106, R143, R106 ;  /* 0x0000006a8f6a7220 */ /* 0x000fe20000400000 */
[----:B------:R-:W-:Y:S01]  /*2250*/  FADD R17, R17, -R74 ;  /* 0x8000004a11117221 */ /* 0x000fe20000000000 */
[----:B------:R-:W-:Y:S01]  /*2260*/  SEL R16, R70, RZ, !P1 ;  /* 0x000000ff46107207 */ /* 0x000fe20004800000 */
[----:B------:R-:W-:Y:S01]  /*2270*/  FMUL R128, R128, R9 ;  /* 0x0000000980807220 */ /* 0x000fe20000400000 */
[----:B------:R-:W-:Y:S01]  /*2280*/  SEL R70, R57, RZ, !P1 ;  /* 0x000000ff39467207 */ /* 0x000fe20004800000 */
[----:B------:R-:W0:Y:S01]  /*2290*/  MUFU.SQRT R56, R56 ;  /* 0x0000003800387308 */ /* 0x000e220000002000 */
[C---:B------:R-:W-:Y:S01]  /*22a0*/  FSETP.GEU.AND P0, PT, R64.reuse, 1.175494350822287508e-38, PT ;  /* 0x008000004000780b */ /* 0x040fe20003f0e000 */
[----:B------:R-:W-:Y:S01]  /*22b0*/  @P6 FMUL R64, R64, 0.25 ;  /* 0x3e80000040406820 */ /* 0x000fe20000400000 */
[----:B------:R-:W-:Y:S01]  /*22c0*/  FSEL R57, R44, 1, P6 ;  /* 0x3f8000002c397808 */ /* 0x000fe20003000000 */
[----:B------:R-:W-:Y:S01]  /*22d0*/  FMUL R17, R106, R17 ;  /* 0x000000116a117220 */ /* 0x000fe20000400000 */
[----:B------:R-:W-:-:S02]  /*22e0*/  SEL R66, R83, RZ, !P4 ;  /* 0x000000ff53427207 */ /* 0x000fc40006000000 */
[----:B--2---:R-:W-:Y:S02]  /*22f0*/  SEL R9, R86, RZ, !P4 ;  /* 0x000000ff56097207 */ /* 0x004fe40006000000 */
[----:B---3--:R-:W-:-:S03]  /*2300*/  FSETP.GT.AND P6, PT, R65, 8.50705917302346158658e+37, PT ;  /* 0x7e8000004100780b */ /* 0x008fc60003fc4000 */
[----:B------:R-:W-:Y:S01]  /*2310*/  FFMA R9, R66, R17, R9 ;  /* 0x0000001142097223 */ /* 0x000fe20000000009 */
[----:B------:R-:W-:Y:S01]  /*2320*/  SEL R17, R58, RZ, !P1 ;  /* 0x000000ff3a117207 */ /* 0x000fe20004800000 */
[----:B------:R-:W-:Y:S01]  /*2330*/  FADD R58, R59, 9.9999997473787516356e-06 ;  /* 0x3727c5ac3b3a7421 */ /* 0x000fe20000000000 */
[----:B------:R-:W-:Y:S01]  /*2340*/  SEL R53, R60, RZ, !P1 ;  /* 0x000000ff3c357207 */ /* 0x000fe20004800000 */
[----:B------:R-:W-:Y:S01]  /*2350*/  @!P0 FMUL R64, R64, 16777216 ;  /* 0x4b80000040408820 */ /* 0x000fe20000400000 */
[----:B------:R-:W-:Y:S01]  /*2360*/  @!P0 FMUL R57, R57, 16777216 ;  /* 0x4b80000039398820 */ /* 0x000fe20000400000 */
[----:B------:R-:W1:Y:S01]  /*2370*/  MUFU.RCP R114, R114 ;  /* 0x0000007200727308 */ /* 0x000e620000001000 */
[----:B------:R-:W-:Y:S02]  /*2380*/  SEL R60, R36, RZ, P3 ;  /* 0x000000ff243c7207 */ /* 0x000fe40001800000 */
[C---:B------:R-:W-:Y:S01]  /*2390*/  FSETP.GEU.AND P0, PT, R65.reuse, 1.175494350822287508e-38, PT ;  /* 0x008000004100780b */ /* 0x040fe20003f0e000 */
[----:B------:R-:W-:Y:S01]  /*23a0*/  @P6 FMUL R65, R65, 0.25 ;  /* 0x3e80000041416820 */ /* 0x000fe20000400000 */
[----:B------:R-:W-:-:S02]  /*23b0*/  FSEL R36, R44, 1, P6 ;  /* 0x3f8000002c247808 */ /* 0x000fc40003000000 */
[----:B0-----:R-:W-:Y:S01]  /*23c0*/  FSETP.GT.AND P6, PT, R56, 8.50705917302346158658e+37, PT ;  /* 0x7e8000003800780b */ /* 0x001fe20003fc4000 */
[----:B------:R-:W0:Y:S01]  /*23d0*/  MUFU.SQRT R58, R58 ;  /* 0x0000003a003a7308 */ /* 0x000e220000002000 */
[----:B------:R-:W-:Y:S02]  /*23e0*/  SEL R67, R80, RZ, !P1 ;  /* 0x000000ff50437207 */ /* 0x000fe40004800000 */
[----:B------:R-:W-:Y:S02]  /*23f0*/  SEL R59, R38, RZ, P3 ;  /* 0x000000ff263b7207 */ /* 0x000fe40001800000 */
[----:B------:R-:W-:Y:S01]  /*2400*/  SEL R38, R34, RZ, !P1 ;  /* 0x000000ff22267207 */ /* 0x000fe20004800000 */
[----:B------:R-:W-:Y:S02]  /*2410*/  FADD R16, R16, -R67 ;  /* 0x8000004310107221 */ /* 0x000fe40000000000 */
[----:B------:R-:W-:Y:S01]  /*2420*/  @!P0 FMUL R65, R65, 16777216 ;  /* 0x4b80000041418820 */ /* 0x000fe20000400000 */
[----:B------:R-:W-:Y:S01]  /*2430*/  @!P0 FMUL R36, R36, 16777216 ;  /* 0x4b80000024248820 */ /* 0x000fe20000400000 */
[----:B------:R-:W-:Y:S01]  /*2440*/  FSETP.GEU.AND P0, PT, R56, 1.175494350822287508e-38, PT ;  /* 0x008000003800780b */ /* 0x000fe20003f0e000 */
[----:B-1----:R-:W-:Y:S01]  /*2450*/  FMUL R129, R114, R129 ;  /* 0x0000008172817220 */ /* 0x002fe20000400000 */
[----:B------:R-:W-:Y:S01]  /*2460*/  @P6 FMUL R56, R56, 0.25 ;  /* 0x3e80000038386820 */ /* 0x000fe20000400000 */
[----:B------:R-:W-:-:S02]  /*2470*/  FSEL R34, R44, 1, P6 ;  /* 0x3f8000002c227808 */ /* 0x000fc40003000000 */
[----:B0-----:R-:W-:Y:S01]  /*2480*/  FSETP.GT.AND P6, PT, R58, 8.50705917302346158658e+37, PT ;  /* 0x7e8000003a00780b */ /* 0x001fe20003fc4000 */
[----:B------:R-:W0:Y:S01]  /*2490*/  MUFU.RCP R136, R136 ;  /* 0x0000008800887308 */ /* 0x000e220000001000 */
[----:B------:R-:W-:Y:S01]  /*24a0*/  FMUL R129, R129, R16 ;  /* 0x0000001081817220 */ /* 0x000fe20000400000 */
[----:B------:R-:W-:Y:S02]  /*24b0*/  SEL R81, R81, RZ, !P4 ;  /* 0x000000ff51517207 */ /* 0x000fe40006000000 */
[----:B------:R-:W-:Y:S02]  /*24c0*/  SEL R16, R84, RZ, !P4 ;  /* 0x000000ff54107207 */ /* 0x000fe40006000000 */
[----:B------:R-:W-:Y:S01]  /*24d0*/  SEL R62, R62, RZ, !P1 ;  /* 0x000000ff3e3e7207 */ /* 0x000fe20004800000 */
[----:B------:R-:W-:Y:S01]  /*24e0*/  FMUL R115, R115, R8 ;  /* 0x0000000873737220 */ /* 0x000fe20000400000 */
[----:B------:R-:W-:Y:S01]  /*24f0*/  SEL R35, R35, RZ, !P1 ;  /* 0x000000ff23237207 */ /* 0x000fe20004800000 */
[----:B------:R-:W-:Y:S01]  /*2500*/  FFMA R16, R81, R144, R16 ;  /* 0x0000009051107223 */ /* 0x000fe20000000010 */
[----:B------:R-:W-:Y:S01]  /*2510*/  SEL R8, R82, RZ, !P4 ;  /* 0x000000ff52087207 */ /* 0x000fe20006000000 */
[----:B------:R-:W-:Y:S01]  /*2520*/  FFMA R17, R17, R128, R62 ;  /* 0x0000008011117223 */ /* 0x000fe2000000003e */
[----:B------:R-:W-:Y:S01]  /*2530*/  SEL R85, R85, RZ, !P4 ;  /* 0x000000ff55557207 */ /* 0x000fe20006000000 */
[----:B------:R-:W-:Y:S01]  /*2540*/  FFMA R55, R68, R109, R55 ;  /* 0x0000006d44377223 */ /* 0x000fe20000000037 */
[----:B------:R-:W-:Y:S01]  /*2550*/  SEL R62, R37, RZ, P3 ;  /* 0x000000ff253e7207 */ /* 0x000fe20001800000 */
[----:B------:R-:W-:Y:S01]  /*2560*/  @!P0 FMUL R56, R56, 16777216 ;  /* 0x4b80000038388820 */ /* 0x000fe20000400000 */
[----:B------:R-:W-:Y:S01]  /*2570*/  SEL R68, R39, RZ, P3 ;  /* 0x000000ff27447207 */ /* 0x000fe20001800000 */
[----:B------:R-:W-:Y:S01]  /*2580*/  @!P0 FMUL R34, R34, 16777216 ;  /* 0x4b80000022228820 */ /* 0x000fe20000400000 */
[----:B------:R-:W-:Y:S01]  /*2590*/  SEL R37, R26, RZ, P3 ;  /* 0x000000ff1a257207 */ /* 0x000fe20001800000 */
[----:B------:R-:W-:Y:S01]  /*25a0*/  FFMA R26, R38, R129, R35 ;  /* 0x00000081261a7223 */ /* 0x000fe20000000023 */
[----:B------:R-:W-:-:S02]  /*25b0*/  SEL R28, R28, RZ, P3 ;  /* 0x000000ff1c1c7207 */ /* 0x000fc40001800000 */
[----:B------:R-:W-:Y:S02]  /*25c0*/  SEL R39, R29, RZ, P3 ;  /* 0x000000ff1d277207 */ /* 0x000fe40001800000 */
[C---:B------:R-:W-:Y:S01]  /*25d0*/  FSETP.GEU.AND P0, PT, R58.reuse, 1.175494350822287508e-38, PT ;  /* 0x008000003a00780b */ /* 0x040fe20003f0e000 */
[----:B------:R-:W-:Y:S01]  /*25e0*/  @P6 FMUL R58, R58, 0.25 ;  /* 0x3e8000003a3a6820 */ /* 0x000fe20000400000 */
[----:B------:R-:W-:Y:S01]  /*25f0*/  FSEL R35, R44, 1, P6 ;  /* 0x3f8000002c237808 */ /* 0x000fe20003000000 */
[----:B------:R-:W-:Y:S01]  /*2600*/  FFMA R8, R8, R105, R85 ;  /* 0x0000006908087223 */ /* 0x000fe20000000055 */
[----:B------:R-:W-:Y:S01]  /*2610*/  FSETP.GEU.AND P6, PT, R16, RZ, PT ;  /* 0x000000ff1000720b */ /* 0x000fe20003fce000 */
[----:B------:R-:W-:Y:S01]  /*2620*/  FADD R38, R28, -R59 ;  /* 0x8000003b1c267221 */ /* 0x000fe20000000000 */
[----:B0-----:R-:W-:Y:S01]  /*2630*/  FMUL R139, R136, R139 ;  /* 0x0000008b888b7220 */ /* 0x001fe20000400000 */
[----:B------:R-:W-:Y:S01]  /*2640*/  SEL R27, R27, RZ, P3 ;  /* 0x000000ff1b1b7207 */ /* 0x000fe20001800000 */
[----:B------:R-:W-:Y:S01]  /*2650*/  FADD R28, R39, -R68 ;  /* 0x80000044271c7221 */ /* 0x000fe20000000000 */
[----:B------:R-:W-:-:S02]  /*2660*/  SEL R39, RZ, 0x1, P6 ;  /* 0x00000001ff277807 */ /* 0x000fc40003000000 */
[----:B------:R-:W-:Y:S01]  /*2670*/  FSETP.GEU.AND P6, PT, R8, RZ, PT ;  /* 0x000000ff0800720b */ /* 0x000fe20003fce000 */
[----:B------:R-:W0:Y:S01]  /*2680*/  MUFU.RCP R134, R134 ;  /* 0x0000008600867308 */ /* 0x000e220000001000 */
[----:B------:R-:W-:Y:S01]  /*2690*/  FADD R29, R37, -R60 ;  /* 0x8000003c251d7221 */ /* 0x000fe20000000000 */
[----:B------:R-:W-:Y:S01]  /*26a0*/  FMUL R139, R139, R28 ;  /* 0x0000001c8b8b7220 */ /* 0x000fe20000400000 */
[----:B------:R-:W-:Y:S01]  /*26b0*/  FMUL R140, R140, R137 ;  /* 0x000000898c8c7220 */ /* 0x000fe20000400000 */
[----:B------:R-:W-:Y:S01]  /*26c0*/  FADD R27, R27, -R62 ;  /* 0x8000003e1b1b7221 */ /* 0x000fe20000000000 */
[----:B------:R-:W-:Y:S02]  /*26d0*/  SEL R37, R42, RZ, P5 ;  /* 0x000000ff2a257207 */ /* 0x000fe40002800000 */
[----:B------:R-:W-:Y:S02]  /*26e0*/  SEL R28, R32, RZ, P5 ;  /* 0x000000ff201c7207 */ /* 0x000fe40002800000 */
[----:B------:R-:W-:Y:S01]  /*26f0*/  SEL R42, RZ, 0x1fffe, P6 ;  /* 0x0001fffeff2a7807 */ /* 0x000fe20003000000 */
[----:B------:R-:W1:Y:S01]  /*2700*/  MUFU.RCP R135, R135 ;  /* 0x0000008700877308 */ /* 0x000e620000001000 */
[----:B------:R-:W-:Y:S01]  /*2710*/  FSETP.GEU.AND P6, PT, R9, RZ, PT ;  /* 0x000000ff0900720b */ /* 0x000fe20003fce000 */
[----:B------:R-:W-:Y:S01]  /*2720*/  FMUL R140, R140, R27 ;  /* 0x0000001b8c8c7220 */ /* 0x000fe20000400000 */
[----:B------:R-:W-:Y:S01]  /*2730*/  SEL R40, R40, RZ, P5 ;  /* 0x000000ff28287207 */ /* 0x000fe20002800000 */
[----:B------:R-:W-:Y:S01]  /*2740*/  FADD R28, R28, -R37 ;  /* 0x800000251c1c7221 */ /* 0x000fe20000000000 */
[----:B------:R-:W-:Y:S01]  /*2750*/  SEL R27, R30, RZ, P5 ;  /* 0x000000ff1e1b7207 */ /* 0x000fe20002800000 */
[----:B------:R-:W-:Y:S01]  /*2760*/  FFMA R54, R54, R111, R53 ;  /* 0x0000006f36367223 */ /* 0x000fe20000000035 */
[----:B------:R-:W-:-:S02]  /*2770*/  SEL R37, RZ, 0x4, P6 ;  /* 0x00000004ff257807 */ /* 0x000fc40003000000 */
[----:B------:R-:W-:Y:S02]  /*2780*/  SEL R61, R61, RZ, !P1 ;  /* 0x000000ff3d3d7207 */ /* 0x000fe40004800000 */
[----:B------:R-:W-:Y:S01]  /*2790*/  FSETP.GEU.AND P6, PT, R55, RZ, PT ;  /* 0x000000ff3700720b */ /* 0x000fe20003fce000 */
[----:B------:R-:W-:Y:S01]  /*27a0*/  FADD R27, R27, -R40 ;  /* 0x800000281b1b7221 */ /* 0x000fe20000000000 */
[----:B------:R-:W-:Y:S01]  /*27b0*/  SEL R41, R41, RZ, P5 ;  /* 0x000000ff29297207 */ /* 0x000fe20002800000 */
[----:B------:R-:W-:Y:S01]  /*27c0*/  FFMA R53, R70, R115, R61 ;  /* 0x0000007346357223 */ /* 0x000fe2000000003d */
[----:B------:R-:W-:Y:S02]  /*27d0*/  SEL R40, RZ, 0x7fff8, P6 ;  /* 0x0007fff8ff287807 */ /* 0x000fe40003000000 */
[----:B------:R-:W-:Y:S01]  /*27e0*/  FSETP.GEU.AND P6, PT, R54, RZ, PT ;  /* 0x000000ff3600720b */ /* 0x000fe20003fce000 */
[----:B0-----:R-:W-:Y:S01]  /*27f0*/  FMUL R4, R134, R145 ;  /* 0x0000009186047220 */ /* 0x001fe20000400000 */
[----:B------:R-:W-:Y:S01]  /*2800*/  SEL R30, R31, RZ, P5 ;  /* 0x000000ff1f1e7207 */ /* 0x000fe20002800000 */
[----:B------:R-:W-:Y:S01]  /*2810*/  FMUL R141, R141, R138 ;  /* 0x0000008a8d8d7220 */ /* 0x000fe20000400000 */
[----:B------:R-:W-:Y:S01]  /*2820*/  SEL R59, RZ, 0x1, P6 ;  /* 0x00000001ff3b7807 */ /* 0x000fe20003000000 */
[----:B-1----:R-:W-:Y:S01]  /*2830*/  FMUL R5, R135, R130 ;  /* 0x0000008287057220 */ /* 0x002fe20000400000 */
[----:B------:R-:W-:Y:S01]  /*2840*/  FSETP.GEU.AND P6, PT, R53, RZ, PT ;  /* 0x000000ff3500720b */ /* 0x000fe20003fce000 */
[----:B------:R-:W-:Y:S01]  /*2850*/  FADD R30, R30, -R41 ;  /* 0x800000291e1e7221 */ /* 0x000fe20000000000 */
[----:B------:R-:W-:Y:S01]  /*2860*/  FMUL R31, R4, R27 ;  /* 0x0000001b041f7220 */ /* 0x000fe20000400000 */
[----:B------:R-:W-:Y:S01]  /*2870*/  FMUL R27, R7, R28 ;  /* 0x0000001c071b7220 */ /* 0x000fe20000400000 */
[----:B------:R-:W-:Y:S01]  /*2880*/  FMUL R142, R142, R133 ;  /* 0x000000858e8e7220 */ /* 0x000fe20000400000 */
[----:B------:R-:W-:Y:S01]  /*2890*/  SEL R7, R89, RZ, P3 ;  /* 0x000000ff59077207 */ /* 0x000fe20001800000 */
[----:B------:R-:W-:Y:S01]  /*28a0*/  FMUL R38, R141, R38 ;  /* 0x000000268d267220 */ /* 0x000fe20000400000 */
[----:B------:R-:W-:Y:S01]  /*28b0*/  SEL R28, R93, RZ, P3 ;  /* 0x000000ff5d1c7207 */ /* 0x000fe20001800000 */
[----:B------:R-:W-:Y:S01]  /*28c0*/  FMUL R30, R5, R30 ;  /* 0x0000001e051e7220 */ /* 0x000fe20000400000 */
[----:B------:R-:W-:-:S02]  /*28d0*/  SEL R60, RZ, 0x1fffe, P6 ;  /* 0x0001fffeff3c7807 */ /* 0x000fc40003000000 */
[----:B------:R-:W-:Y:S01]  /*28e0*/  FSETP.GEU.AND P6, PT, R17, RZ, PT ;  /* 0x000000ff1100720b */ /* 0x000fe20003fce000 */
[----:B------:R-:W-:Y:S01]  /*28f0*/  FMUL R29, R142, R29 ;  /* 0x0000001d8e1d7220 */ /* 0x000fe20000400000 */
[----:B----4-:R-:W-:Y:S02]  /*2900*/  SEL R4, R87, RZ, P3 ;  /* 0x000000ff57047207 */ /* 0x010fe40001800000 */
[----:B------:R-:W-:Y:S01]  /*2910*/  SEL R5, R91, RZ, P3 ;  /* 0x000000ff5b057207 */ /* 0x000fe20001800000 */
[----:B------:R-:W-:Y:S01]  /*2920*/  FFMA R7, R7, R38, R28 ;  /* 0x0000002607077223 */ /* 0x000fe2000000001c */
[----:B------:R-:W-:Y:S02]  /*2930*/  SEL R32, R90, RZ, P3 ;  /* 0x000000ff5a207207 */ /* 0x000fe40001800000 */
[----:B------:R-:W-:Y:S02]  /*2940*/  SEL R41, R94, RZ, P3 ;  /* 0x000000ff5e297207 */ /* 0x000fe40001800000 */
[----:B------:R-:W-:Y:S01]  /*2950*/  SEL R38, RZ, 0x4, P6 ;  /* 0x00000004ff267807 */ /* 0x000fe20003000000 */
[----:B------:R-:W-:Y:S01]  /*2960*/  FFMA R5, R4, R29, R5 ;  /* 0x0000001d04057223 */ /* 0x000fe20000000005 */
[----:B------:R-:W-:Y:S01]  /*2970*/  FSETP.GEU.AND P6, PT, R26, RZ, PT ;  /* 0x000000ff1a00720b */ /* 0x000fe20003fce000 */
[----:B------:R-:W-:Y:S01]  /*2980*/  FFMA R32, R32, R139, R41 ;  /* 0x0000008b20207223 */ /* 0x000fe20000000029 */
[----:B------:R-:W-:-:S02]  /*2990*/  SEL R29, R88, RZ, P3 ;  /* 0x000000ff581d7207 */ /* 0x000fc40001800000 */
[----:B------:R-:W-:Y:S02]  /*29a0*/  SEL R92, R92, RZ, P3 ;  /* 0x000000ff5c5c7207 */ /* 0x000fe40001800000 */
[----:B------:R-:W-:Y:S02]  /*29b0*/  SEL R28, R99, RZ, P5 ;  /* 0x000000ff631c7207 */ /* 0x000fe40002800000 */
[----:B------:R-:W-:Y:S02]  /*29c0*/  SEL R69, R104, RZ, P5 ;  /* 0x000000ff68457207 */ /* 0x000fe40002800000 */
[----:B------:R-:W-:Y:S02]  /*29d0*/  SEL R41, RZ, 0x7fff8, P6 ;  /* 0x0007fff8ff297807 */ /* 0x000fe40003000000 */
[----:B------:R-:W-:Y:S01]  /*29e0*/  FSETP.GEU.AND P6, PT, R7, RZ, PT ;  /* 0x000000ff0700720b */ /* 0x000fe20003fce000 */
[----:B------:R-:W-:Y:S01]  /*29f0*/  FFMA R27, R28, R27, R69 ;  /* 0x0000001b1c1b7223 */ /* 0x000fe20000000045 */
[----:B------:R-:W-:Y:S01]  /*2a00*/  SEL R4, R33, RZ, P5 ;  /* 0x000000ff21047207 */ /* 0x000fe20002800000 */
[----:B------:R-:W-:Y:S01]  /*2a10*/  FFMA R33, R29, R140, R92 ;  /* 0x0000008c1d217223 */ /* 0x000fe2000000005c */
[----:B------:R-:W-:-:S02]  /*2a20*/  SEL R43, R43, RZ, P5 ;  /* 0x000000ff2b2b7207 */ /* 0x000fc40002800000 */
[----:B------:R-:W-:Y:S02]  /*2a30*/  SEL R28, R97, RZ, P5 ;  /* 0x000000ff611c7207 */ /* 0x000fe40002800000 */
[----:B------:R-:W-:Y:S02]  /*2a40*/  SEL R29, R101, RZ, P5 ;  /* 0x000000ff651d7207 */ /* 0x000fe40002800000 */
[----:B------:R-:W-:Y:S02]  /*2a50*/  SEL R61, RZ, 0x1fffe, P6 ;  /* 0x0001fffeff3d7807 */ /* 0x000fe40003000000 */
[----:B------:R-:W-:Y:S02]  /*2a60*/  SEL R69, R98, RZ, P5 ;  /* 0x000000ff62457207 */ /* 0x000fe40002800000 */
[----:B------:R-:W-:Y:S02]  /*2a70*/  SEL R68, R103, RZ, P5 ;  /* 0x000000ff67447207 */ /* 0x000fe40002800000 */
[----:B------:R-:W-:Y:S01]  /*2a80*/  FSETP.GEU.AND P6, PT, R32, RZ, PT ;  /* 0x000000ff2000720b */ /* 0x000fe20003fce000 */
[----:B------:R-:W-:Y:S01]  /*2a90*/  FADD R4, R4, -R43 ;  /* 0x8000002b04047221 */ /* 0x000fe20000000000 */
[----:B------:R-:W-:Y:S01]  /*2aa0*/  FFMA R29, R28, R31, R29 ;  /* 0x0000001f1c1d7223 */ /* 0x000fe2000000001d */
[----:B------:R-:W-:Y:S01]  /*2ab0*/  FFMA R28, R69, R30, R68 ;  /* 0x0000001e451c7223 */ /* 0x000fe20000000044 */
[----:B------:R-:W-:Y:S01]  /*2ac0*/  SEL R62, RZ, 0x1, P6 ;  /* 0x00000001ff3e7807 */ /* 0x000fe20003000000 */
[----:B------:R-:W-:Y:S01]  /*2ad0*/  FMUL R63, R63, R4 ;  /* 0x000000043f3f7220 */ /* 0x000fe20000400000 */
[----:B------:R-:W-:-:S02]  /*2ae0*/  FSETP.GEU.AND P6, PT, R5, RZ, PT ;  /* 0x000000ff0500720b */ /* 0x000fc40003fce000 */
[----:B------:R-:W-:Y:S02]  /*2af0*/  SEL R69, R100, RZ, P5 ;  /* 0x000000ff64457207 */ /* 0x000fe40002800000 */
[----:B------:R-:W-:Y:S02]  /*2b00*/  SEL R30, R102, RZ, P5 ;  /* 0x000000ff661e7207 */ /* 0x000fe40002800000 */
[----:B------:R-:W-:Y:S02]  /*2b10*/  SEL R43, RZ, 0x7fff8, P6 ;  /* 0x0007fff8ff2b7807 */ /* 0x000fe40003000000 */
[----:B------:R-:W-:Y:S01]  /*2b20*/  FSETP.GEU.AND P6, PT, R33, RZ, PT ;  /* 0x000000ff2100720b */ /* 0x000fe20003fce000 */
[----:B------:R-:W-:Y:S01]  /*2b30*/  FFMA R30, R69, R63, R30 ;  /* 0x0000003f451e7223 */ /* 0x000fe2000000001e */
[----:B------:R-:W-:Y:S02]  /*2b40*/  P2R R66, PR, RZ, 0x10 ;  /* 0x00000010ff427803 */ /* 0x000fe40000000000 */
[----:B------:R-:W-:-:S02]  /*2b50*/  SEL R4, RZ, 0x4, P6 ;  /* 0x00000004ff047807 */ /* 0x000fc40003000000 */
[----:B------:R-:W-:Y:S02]  /*2b60*/  FSETP.GEU.AND P6, PT, R27, RZ, PT ;  /* 0x000000ff1b00720b */ /* 0x000fe40003fce000 */
[----:B------:R-:W-:Y:S01]  /*2b70*/  FSETP.GEU.AND P4, PT, R30, RZ, PT ;  /* 0x000000ff1e00720b */ /* 0x000fe20003f8e000 */
[----:B------:R-:W-:Y:S01]  /*2b80*/  IMAD.IADD R39, R39, 0x1, R42 ;  /* 0x0000000127277824 */ /* 0x000fe200078e022a */
[----:B------:R-:W-:Y:S02]  /*2b90*/  SEL R31, RZ, 0x1fffe, P6 ;  /* 0x0001fffeff1f7807 */ /* 0x000fe40003000000 */
[----:B------:R-:W-:Y:S02]  /*2ba0*/  SEL R42, RZ, 0x1, P4 ;  /* 0x00000001ff2a7807 */ /* 0x000fe40002000000 */
[----:B------:R-:W-:-:S03]  /*2bb0*/  FSETP.GEU.AND P6, PT, R29, RZ, PT ;  /* 0x000000ff1d00720b */ /* 0x000fc60003fce000 */
[----:B------:R-:W-:Y:S01]  /*2bc0*/  IMAD.IADD R42, R31, 0x1, R42 ;  /* 0x000000011f2a7824 */ /* 0x000fe200078e022a */
[----:B------:R-:W-:Y:S02]  /*2bd0*/  SEL R63, RZ, 0x7fff8, P6 ;  /* 0x0007fff8ff3f7807 */ /* 0x000fe40003000000 */
[----:B------:R-:W-:Y:S01]  /*2be0*/  FSETP.GEU.AND P6, PT, R28, RZ, PT ;  /* 0x000000ff1c00720b */ /* 0x000fe20003fce000 */
[----:B------:R-:W-:Y:S01]  /*2bf0*/  IMAD.IADD R61, R61, 0x1, R62 ;  /* 0x000000013d3d7824 */ /* 0x000fe200078e023e */
[----:B------:R-:W-:Y:S02]  /*2c00*/  LOP3.LUT R39, R39, 0x3, RZ, 0xc0, !PT ;  /* 0x0000000327277812 */ /* 0x000fe400078ec0ff */
[----:B------:R-:W-:Y:S02]  /*2c10*/  SEL R68, RZ, 0x4, P6 ;  /* 0x00000004ff447807 */ /* 0x000fe40003000000 */
[----:B------:R-:W-:Y:S01]  /*2c20*/  LOP3.LUT R42, R42, 0x3, RZ, 0xc0, !PT ;  /* 0x000000032a2a7812 */ /* 0x000fe200078ec0ff */
[----:B------:R-:W0:Y:S01]  /*2c30*/  MUFU.RCP R65, R65 ;  /* 0x0000004100417308 */ /* 0x000e220000001000 */
[----:B------:R-:W-:Y:S01]  /*2c40*/  IADD3 R37, R39, R40, R37 ;  /* 0x0000002827257210 */ /* 0x000fe20007ffe025 */
[----:B------:R-:W-:Y:S01]  /*2c50*/  @!P0 FMUL R58, R58, 16777216 ;  /* 0x4b8000003a3a8820 */ /* 0x000fe20000400000 */
[----:B------:R-:W-:Y:S01]  /*2c60*/  LOP3.LUT R61, R61, 0x3, RZ, 0xc0, !PT ;  /* 0x000000033d3d7812 */ /* 0x000fe200078ec0ff */
[----:B------:R-:W-:Y:S01]  /*2c70*/  IMAD.IADD R59, R59, 0x1, R60 ;  /* 0x000000013b3b7824 */ /* 0x000fe200078e023c */
[----:B------:R-:W-:Y:S01]  /*2c80*/  IADD3 R42, R42, R63, R68 ;  /* 0x0000003f2a2a7210 */ /* 0x000fe20007ffe044 */
[----:B------:R-:W-:Y:S01]  /*2c90*/  IMAD.SHL.U32 R37, R37, 0x100, RZ ;  /* 0x0000010025257824 */ /* 0x000fe200078e00ff */
[----:B------:R-:W-:Y:S01]  /*2ca0*/  IADD3 R4, R61, R43, R4 ;  /* 0x0000002b3d047210 */ /* 0x000fe20007ffe004 */
[----:B------:R-:W1:Y:S01]  /*2cb0*/  MUFU.RCP R64, R64 ;  /* 0x0000004000407308 */ /* 0x000e620000001000 */
[----:B------:R-:W-:-:S02]  /*2cc0*/  LOP3.LUT R39, R42, 0xf, RZ, 0xc0, !PT ;  /* 0x0000000f2a277812 */ /* 0x000fc400078ec0ff */
[----:B------:R-:W-:Y:S01]  /*2cd0*/  SEL R96, R96, RZ, !P2 ;  /* 0x000000ff60607207 */ /* 0x000fe20005000000 */
[----:B------:R-:W-:Y:S01]  /*2ce0*/  @!P0 FMUL R35, R35, 16777216 ;  /* 0x4b80000023238820 */ /* 0x000fe20000400000 */
[----:B------:R-:W-:-:S03]  /*2cf0*/  LOP3.LUT R59, R59, 0x3, RZ, 0xc0, !PT ;  /* 0x000000033b3b7812 */ /* 0x000fc600078ec0ff */
[----:B------:R-:W2:Y:S01]  /*2d00*/  MUFU.RCP R31, R56 ;  /* 0x00000038001f7308 */ /* 0x000ea20000001000 */
[----:B------:R-:W-:Y:S01]  /*2d10*/  IMAD R39, R4, 0x10, R39 ;  /* 0x0000001004277824 */ /* 0x000fe200078e0227 */
[----:B------:R-:W-:Y:S01]  /*2d20*/  IADD3 R41, R59, R41, R38 ;  /* 0x000000293b297210 */ /* 0x000fe20007ffe026 */
[----:B0-----:R-:W-:Y:S01]  /*2d30*/  FMUL R65, R65, R36 ;  /* 0x0000002441417220 */ /* 0x001fe20000400000 */
[----:B------:R-:W-:Y:S01]  /*2d40*/  LOP3.LUT R4, R37, 0xf00, RZ, 0xe2, !PT ;  /* 0x00000f0025047812 */ /* 0x000fe200078ee2ff */
[----:B------:R-:W0:Y:S03]  /*2d50*/  LDC.64 R60, c[0x0][0x248] ;  /* 0x00009200ff3c7b82 */ /* 0x000e260000000a00 */
[----:B------:R-:W3:Y:S01]  /*2d60*/  MUFU.RCP R58, R58 ;  /* 0x0000003a003a7308 */ /* 0x000ee20000001000 */
[----:B------:R-:W-:Y:S01]  /*2d70*/  SEL R37, R118, RZ, !P2 ;  /* 0x000000ff76257207 */ /* 0x000fe20005000000 */
[----:B------:R-:W-:Y:S01]  /*2d80*/  IMAD R41, R41, 0x1000, R4 ;  /* 0x0000100029297824 */ /* 0x000fe200078e0204 */
[----:B------:R-:W-:Y:S01]  /*2d90*/  LOP3.LUT R36, R39, 0xff, RZ, 0xc0, !PT ;  /* 0x000000ff27247812 */ /* 0x000fe200078ec0ff */
[----:B-1----:R-:W-:-:S02]  /*2da0*/  FMUL R57, R64, R57 ;  /* 0x0000003940397220 */ /* 0x002fc40000400000 */
[----:B------:R-:W-:Y:S01]  /*2db0*/  FADD R4, R96, -R37 ;  /* 0x8000002560047221 */ /* 0x000fe20000000000 */
[----:B--2---:R-:W-:Y:S01]  /*2dc0*/  FMUL R39, R31, R34 ;  /* 0x000000221f277220 */ /* 0x004fe20000400000 */
[----:B------:R-:W-:Y:S01]  /*2dd0*/  IMAD.IADD R31, R41, 0x1, R36 ;  /* 0x00000001291f7824 */ /* 0x000fe200078e0224 */
[----:B------:R-:W-:Y:S02]  /*2de0*/  SEL R37, R120, RZ, !P2 ;  /* 0x000000ff78257207 */ /* 0x000fe40005000000 */
[----:B------:R-:W-:Y:S02]  /*2df0*/  SEL R34, R113, RZ, !P2 ;  /* 0x000000ff71227207 */ /* 0x000fe40005000000 */
[----:B------:R-:W-:Y:S01]  /*2e00*/  SEL R36, R123, RZ, !P2 ;  /* 0x000000ff7b247207 */ /* 0x000fe20005000000 */
[----:B---3--:R-:W-:Y:S01]  /*2e10*/  FMUL R43, R58, R35 ;  /* 0x000000233a2b7220 */ /* 0x008fe20000400000 */
[----:B------:R-:W-:Y:S01]  /*2e20*/  SEL R41, R122, RZ, !P2 ;  /* 0x000000ff7a297207 */ /* 0x000fe20005000000 */
[----:B------:R-:W-:Y:S01]  /*2e30*/  FMUL R35, R57, R4 ;  /* 0x0000000439237220 */ /* 0x000fe20000400000 */
[----:B------:R-:W-:Y:S01]  /*2e40*/  LOP3.LUT R31, R31, 0xffff, RZ, 0xc0, !PT ;  /* 0x0000ffff1f1f7812 */ /* 0x000fe200078ec0ff */
[----:B------:R-:W-:Y:S01]  /*2e50*/  FADD R34, R34, -R37 ;  /* 0x8000002522227221 */ /* 0x000fe20000000000 */
[----:B------:R-:W-:Y:S01]  /*2e60*/  SEL R121, R121, RZ, !P2 ;  /* 0x000000ff79797207 */ /* 0x000fe20005000000 */
[----:B------:R-:W-:Y:S01]  /*2e70*/  FFMA R37, R36, R35, R41 ;  /* 0x0000002324257223 */ /* 0x000fe20000000029 */
[----:B------:R-:W-:-:S02]  /*2e80*/  SEL R112, R112, RZ, !P2 ;  /* 0x000000ff70707207 */ /* 0x000fc40005000000 */
[----:B------:R-:W-:Y:S01]  /*2e90*/  SHF.R.U32.HI R35, RZ, 0x7, R31 ;  /* 0x00000007ff237819 */ /* 0x000fe2000001161f */
[----:B------:R-:W-:Y:S01]  /*2ea0*/  FMUL R34, R65, R34 ;  /* 0x0000002241227220 */ /* 0x000fe20000400000 */
[----:B------:R-:W-:Y:S01]  /*2eb0*/  SEL R119, R119, RZ, !P2 ;  /* 0x000000ff77777207 */ /* 0x000fe20005000000 */
[----:B------:R-:W-:Y:S01]  /*2ec0*/  FADD R4, R112, -R121 ;  /* 0x8000007970047221 */ /* 0x000fe20000000000 */
[----:B------:R-:W-:Y:S02]  /*2ed0*/  SEL R36, R124, RZ, !P2 ;  /* 0x000000ff7c247207 */ /* 0x000fe40005000000 */
[----:B------:R-:W-:Y:S02]  /*2ee0*/  FSETP.GEU.AND P0, PT, R37, RZ, PT ;  /* 0x000000ff2500720b */ /* 0x000fe40003f0e000 */
[----:B------:R-:W-:Y:S01]  /*2ef0*/  LOP3.LUT R38, R35, 0x1, RZ, 0xc0, !PT ;  /* 0x0000000123267812 */ /* 0x000fe200078ec0ff */
[----:B------:R-:W-:Y:S01]  /*2f00*/  FMUL R35, R39, R4 ;  /* 0x0000000427237220 */ /* 0x000fe20000400000 */
[----:B------:R-:W-:Y:S01]  /*2f10*/  FSEL R4, R37, RZ, P0 ;  /* 0x000000ff25047208 */ /* 0x000fe20000000000 */
[----:B------:R-:W-:Y:S01]  /*2f20*/  FFMA R36, R119, R34, R36 ;  /* 0x0000002277247223 */ /* 0x000fe20000000024 */
[----:B------:R-:W-:-:S02]  /*2f30*/  ISETP.NE.U32.AND P0, PT, R38, 0x1, PT ;  /* 0x000000012600780c */ /* 0x000fc40003f05070 */
[----:B------:R-:W-:Y:S02]  /*2f40*/  SHF.R.U32.HI R34, RZ, 0x6, R31 ;  /* 0x00000006ff227819 */ /* 0x000fe4000001161f */
[----:B------:R-:W-:Y:S02]  /*2f50*/  FSEL R39, R5, RZ, P0 ;  /* 0x000000ff05277208 */ /* 0x000fe40000000000 */
[----:B------:R-:W-:Y:S02]  /*2f60*/  SEL R126, R126, RZ, !P2 ;  /* 0x000000ff7e7e7207 */ /* 0x000fe40005000000 */
[----:B------:R-:W-:Y:S02]  /*2f70*/  SEL R127, R127, RZ, !P2 ;  /* 0x000000ff7f7f7207 */ /* 0x000fe40005000000 */
[----:B------:R-:W-:Y:S02]  /*2f80*/  FSETP.GEU.AND P0, PT, R36, RZ, PT ;  /* 0x000000ff2400720b */ /* 0x000fe40003f0e000 */
[----:B------:R-:W-:-:S02]  /*2f90*/  LOP3.LUT R37, R34, 0x1, RZ, 0xc0, !PT ;  /* 0x0000000122257812 */ /* 0x000fc400078ec0ff */
[----:B------:R-:W-:Y:S02]  /*2fa0*/  SEL R117, R117, RZ, !P2 ;  /* 0x000000ff75757207 */ /* 0x000fe40005000000 */
[----:B------:R-:W-:Y:S01]  /*2fb0*/  SEL R116, R116, RZ, !P2 ;  /* 0x000000ff74747207 */ /* 0x000fe20005000000 */
[----:B------:R-:W-:Y:S01]  /*2fc0*/  FFMA R35, R126, R35, R127 ;  /* 0x000000237e237223 */ /* 0x000fe2000000007f */
[----:B------:R-:W-:Y:S02]  /*2fd0*/  FSEL R5, R36, RZ, P0 ;  /* 0x000000ff24057208 */ /* 0x000fe40000000000 */
[----:B------:R-:W-:Y:S01]  /*2fe0*/  ISETP.NE.U32.AND P0, PT, R37, 0x1, PT ;  /* 0x000000012500780c */ /* 0x000fe20003f05070 */
[----:B------:R-:W-:Y:S01]  /*2ff0*/  FADD R34, R116, -R117 ;  /* 0x8000007574227221 */ /* 0x000fe20000000000 */
[----:B------:R-:W-:Y:S02]  /*3000*/  SEL R38, R6, RZ, !P2 ;  /* 0x000000ff06267207 */ /* 0x000fe40005000000 */
[----:B------:R-:W-:-:S02]  /*3010*/  SHF.R.U32.HI R6, RZ, 0x5, R31 ;  /* 0x00000005ff067819 */ /* 0x000fc4000001161f */
[----:B------:R-:W-:Y:S01]  /*3020*/  FSEL R33, R33, RZ, P0 ;  /* 0x000000ff21217208 */ /* 0x000fe20000000000 */
[----:B------:R-:W-:Y:S01]  /*3030*/  FMUL R34, R43, R34 ;  /* 0x000000222b227220 */ /* 0x000fe20000400000 */
[----:B------:R-:W-:Y:S02]  /*3040*/  SEL R125, R125, RZ, !P2 ;  /* 0x000000ff7d7d7207 */ /* 0x000fe40005000000 */
[----:B------:R-:W-:Y:S02]  /*3050*/  FSETP.GEU.AND P0, PT, R35, RZ, PT ;  /* 0x000000ff2300720b */ /* 0x000fe40003f0e000 */
[----:B------:R-:W-:Y:S01]  /*3060*/  LOP3.LUT R36, R6, 0x1, RZ, 0xc0, !PT ;  /* 0x0000000106247812 */ /* 0x000fe200078ec0ff */
[----:B------:R-:W-:Y:S01]  /*3070*/  FFMA R34, R125, R34, R38 ;  /* 0x000000227d227223 */ /* 0x000fe20000000026 */
[----:B------:R-:W-:Y:S02]  /*3080*/  FSEL R6, R35, RZ, P0 ;  /* 0x000000ff23067208 */ /* 0x000fe40000000000 */
[----:B------:R-:W-:-:S02]  /*3090*/  ISETP.NE.U32.AND P0, PT, R36, 0x1, PT ;  /* 0x000000012400780c */ /* 0x000fc40003f05070 */
[----:B------:R-:W-:Y:S02]  /*30a0*/  SHF.R.U32.HI R35, RZ, 0x4, R31 ;  /* 0x00000004ff237819 */ /* 0x000fe4000001161f */
[----:B------:R-:W-:Y:S02]  /*30b0*/  FSEL R40, R7, RZ, P0 ;  /* 0x000000ff07287208 */ /* 0x000fe40000000000 */
[C---:B------:R-:W-:Y:S02]  /*30c0*/  FSETP.GEU.AND P0, PT, R34.reuse, RZ, PT ;  /* 0x000000ff2200720b */ /* 0x040fe40003f0e000 */
[----:B------:R-:W-:Y:S02]  /*30d0*/  LOP3.LUT R35, R35, 0x1, RZ, 0xc0, !PT ;  /* 0x0000000123237812 */ /* 0x000fe400078ec0ff */
[----:B------:R-:W-:Y:S01]  /*30e0*/  FSEL R7, R34, RZ, P0 ;  /* 0x000000ff22077208 */ /* 0x000fe20000000000 */
[----:B------:R-:W-:Y:S01]  /*30f0*/  VIADD R34, R23, 0xfffffe80 ;  /* 0xfffffe8017227836 */ /* 0x000fe20000000000 */
[----:B------:R-:W-:-:S04]  /*3100*/  ISETP.NE.U32.AND P0, PT, R35, 0x1, PT ;  /* 0x000000012300780c */ /* 0x000fc80003f05070 */
[----:B------:R-:W-:Y:S02]  /*3110*/  FSEL R32, R32, RZ, P0 ;  /* 0x000000ff20207208 */ /* 0x000fe40000000000 */
[----:B------:R-:W-:Y:S02]  /*3120*/  ISETP.GE.U32.AND P0, PT, R34, 0x100, PT ;  /* 0x000001002200780c */ /* 0x000fe40003f06070 */
[----:B------:R-:W-:Y:S01]  /*3130*/  CS2R R36, SRZ ;  /* 0x0000000000247805 */ /* 0x000fe2000001ff00 */
[----:B0-----:R-:W-:-:S10]  /*3140*/  IMAD.WIDE R34, R23, 0x4, R60 ;  /* 0x0000000417227825 */ /* 0x001fd400078e023c */
[----:B------:R-:W2:Y:S04]  /*3150*/  @!P0 LDG.E.EL R36, desc[UR4][R34.64+-0x600] ;  /* 0xfffa000422248981 */ /* 0x000ea8000c2e1900 */
[----:B------:R-:W3:Y:S01]  /*3160*/  @!P0 LDG.E.EL R37, desc[UR4][R34.64+-0x600] ;  /* 0xfffa000422258981 */ /* 0x000ee2000c2e1900 */
[----:B------:R-:W-:Y:S02]  /*3170*/  IMAD.MOV.U32 R38, RZ, RZ, RZ ;  /* 0x000000ffff267224 */ /* 0x000fe400078e00ff */
[----:B------:R-:W-:-:S04]  /*3180*/  IMAD.MOV.U32 R62, RZ, RZ, RZ ;  /* 0x000000ffff3e7224 */ /* 0x000fc800078e00ff */
[----:B------:R-:W4:Y:S04]  /*3190*/  @!P0 LDG.E.EL R38, desc[UR4][R34.64+-0x600] ;  /* 0xfffa000422268981 */ /* 0x000f28000c2e1900 */
[----:B------:R0:W5:Y:S01]  /*31a0*/  @!P0 LDG.E.EL R62, desc[UR4][R34.64+-0x600] ;  /* 0xfffa0004223e8981 */ /* 0x000162000c2e1900 */
[----:B------:R-:W-:Y:S01]  /*31b0*/  @P2 FSEL R5, R33, RZ, P3 ;  /* 0x000000ff21052208 */ /* 0x000fe20001800000 */
[----:B------:R-:W-:Y:S01]  /*31c0*/  IMAD.SHL.U32 R33, R22, 0x100000, RZ ;  /* 0x0010000016217824 */ /* 0x000fe200078e00ff */
[----:B------:R-:W-:-:S03]  /*31d0*/  @P2 FSEL R4, R39, RZ, P3 ;  /* 0x000000ff27042208 */ /* 0x000fc60001800000 */
[--C-:B------:R-:W-:Y:S01]  /*31e0*/  IMAD R18, R18, 0x100, R33.reuse ;  /* 0x0000010012127824 */ /* 0x100fe200078e0221 */
[----:B------:R-:W-:Y:S01]  /*31f0*/  @P2 FSEL R6, R40, RZ, P3 ;  /* 0x000000ff28062208 */ /* 0x000fe20001800000 */
[--C-:B------:R-:W-:Y:S01]  /*3200*/  IMAD R0, R0, 0x100, R33.reuse ;  /* 0x0000010000007824 */ /* 0x100fe200078e0221 */
[----:B------:R-:W-:Y:S01]  /*3210*/  @P2 FSEL R7, R32, RZ, P3 ;  /* 0x000000ff20072208 */ /* 0x000fe20001800000 */
[--C-:B------:R-:W-:Y:S01]  /*3220*/  IMAD R20, R20, 0x100, R33.reuse ;  /* 0x0000010014147824 */ /* 0x100fe200078e0221 */
[----:B------:R-:W-:Y:S02]  /*3230*/  IADD3 R32, P2, R46, UR6, RZ ;  /* 0x000000062e207c10 */ /* 0x000fe4000ff5e0ff */
[----:B0-----:R-:W-:Y:S01]  /*3240*/  IADD3 R34, P3, R21, R18, RZ ;  /* 0x0000001215227210 */ /* 0x001fe20007f7e0ff */
[----:B------:R-:W-:Y:S01]  /*3250*/  IMAD R22, R24, 0x100, R33 ;  /* 0x0000010018167824 */ /* 0x000fe200078e0221 */
[----:B------:R-:W-:Y:S02]  /*3260*/  IADD3.X R33, R45, UR7, RZ, P2, !PT ;  /* 0x000000072d217c10 */ /* 0x000fe400097fe4ff */
[----:B------:R-:W-:-:S02]  /*3270*/  IADD3 R40, P2, R21, R0, RZ ;  /* 0x0000000015287210 */ /* 0x000fc40007f5e0ff */
[-C--:B------:R-:W-:Y:S02]  /*3280*/  LEA.HI.X.SX32 R45, R18, R25.reuse, 0x1, P3 ;  /* 0x00000019122d7211 */ /* 0x080fe400018f0eff */
[----:B------:R-:W-:Y:S02]  /*3290*/  IADD3 R18, P3, R21, R20, RZ ;  /* 0x0000001415127210 */ /* 0x000fe40007f7e0ff */
[-C--:B------:R-:W-:Y:S02]  /*32a0*/  LEA.HI.X.SX32 R41, R0, R25.reuse, 0x1, P2 ;  /* 0x0000001900297211 */ /* 0x080fe400010f0eff */
[----:B------:R-:W-:Y:S02]  /*32b0*/  IADD3 R39, P2, R21, R22, RZ ;  /* 0x0000001615277210 */ /* 0x000fe40007f5e0ff */
[----:B------:R-:W-:Y:S02]  /*32c0*/  LEA.HI.X.SX32 R35, R20, R25, 0x1, P3 ;  /* 0x0000001914237211 */ /* 0x000fe400018f0eff */
[----:B------:R-:W-:-:S02]  /*32d0*/  IADD3 R24, P3, R48, UR6, RZ ;  /* 0x0000000630187c10 */ /* 0x000fc4000ff7e0ff */
[----:B------:R-:W-:Y:S02]  /*32e0*/  LEA.HI.X.SX32 R20, R22, R25, 0x1, P2 ;  /* 0x0000001916147211 */ /* 0x000fe400010f0eff */
[----:B------:R-:W-:Y:S02]  /*32f0*/  IADD3.X R25, R47, UR7, RZ, P3, !PT ;  /* 0x000000072f197c10 */ /* 0x000fe40009ffe4ff */
[----:B------:R-:W-:Y:S01]  /*3300*/  IADD3 R42, P3, R50, UR6, RZ ;  /* 0x00000006322a7c10 */ /* 0x000fe2000ff7e0ff */
[C---:B------:R-:W-:Y:S01]  /*3310*/  IMAD.SHL.U32 R50, R34.reuse, 0x4, RZ ;  /* 0x0000000422327824 */ /* 0x040fe200078e00ff */
[----:B------:R-:W-:Y:S02]  /*3320*/  IADD3 R48, P2, R52, UR6, RZ ;  /* 0x0000000634307c10 */ /* 0x000fe4000ff5e0ff */
[----:B------:R-:W-:Y:S02]  /*3330*/  SHF.L.U64.HI R45, R34, 0x2, R45 ;  /* 0x00000002222d7819 */ /* 0x000fe4000001022d */
[C---:B------:R-:W-:Y:S01]  /*3340*/  SHF.L.U64.HI R34, R40.reuse, 0x2, R41 ;  /* 0x0000000228227819 */ /* 0x040fe20000010229 */
[----:B------:R-:W-:Y:S01]  /*3350*/  IMAD.SHL.U32 R40, R40, 0x4, RZ ;  /* 0x0000000428287824 */ /* 0x000fe200078e00ff */
[----:B------:R-:W-:-:S02]  /*3360*/  IADD3.X R43, R49, UR7, RZ, P3, !PT ;  /* 0x00000007312b7c10 */ /* 0x000fc40009ffe4ff */
[----:B------:R-:W-:Y:S02]  /*3370*/  IADD3 R58, P3, R50, UR6, RZ ;  /* 0x00000006323a7c10 */ /* 0x000fe4000ff7e0ff */
[----:B------:R-:W-:Y:S02]  /*3380*/  IADD3.X R49, R51, UR7, RZ, P2, !PT ;  /* 0x0000000733317c10 */ /* 0x000fe400097fe4ff */
[----:B------:R-:W-:Y:S02]  /*3390*/  IADD3 R50, P2, R50, UR8, RZ ;  /* 0x0000000832327c10 */ /* 0x000fe4000ff5e0ff */
[----:B------:R-:W-:Y:S02]  /*33a0*/  IADD3.X R59, R45, UR7, RZ, P3, !PT ;  /* 0x000000072d3b7c10 */ /* 0x000fe40009ffe4ff */
[----:B------:R-:W-:Y:S02]  /*33b0*/  SHF.L.U64.HI R35, R18, 0x2, R35 ;  /* 0x0000000212237819 */ /* 0x000fe40000010223 */
[----:B------:R-:W-:-:S02]  /*33c0*/  IADD3 R56, P3, R40, UR6, RZ ;  /* 0x0000000628387c10 */ /* 0x000fc4000ff7e0ff */
[----:B------:R-:W-:Y:S02]  /*33d0*/  IADD3.X R51, R45, UR9, RZ, P2, !PT ;  /* 0x000000092d337c10 */ /* 0x000fe400097fe4ff */
[----:B------:R-:W-:Y:S02]  /*33e0*/  IADD3 R40, P2, R40, UR8, RZ ;  /* 0x0000000828287c10 */ /* 0x000fe4000ff5e0ff */
[----:B------:R-:W-:Y:S02]  /*33f0*/  IADD3.X R57, R34, UR7, RZ, P3, !PT ;  /* 0x0000000722397c10 */ /* 0x000fe40009ffe4ff */
[----:B------:R-:W-:Y:S02]  /*3400*/  IADD3.X R41, R34, UR9, RZ, P2, !PT ;  /* 0x0000000922297c10 */ /* 0x000fe400097fe4ff */
[C---:B------:R-:W-:Y:S01]  /*3410*/  SHF.L.U64.HI R20, R39.reuse, 0x2, R20 ;  /* 0x0000000227147819 */ /* 0x040fe20000010214 */
[----:B------:R-:W-:Y:S02]  /*3420*/  IMAD.SHL.U32 R39, R39, 0x4, RZ ;  /* 0x0000000427277824 */ /* 0x000fe400078e00ff */
[----:B------:R-:W-:Y:S01]  /*3430*/  IMAD.WIDE R60, R21, 0x4, R60 ;  /* 0x00000004153c7825 */ /* 0x000fe200078e023c */
[----:B--2---:R-:W-:-:S05]  /*3440*/  SEL R0, R36, RZ, !P0 ;  /* 0x000000ff24007207 */ /* 0x004fca0004000000 */
[----:B------:R-:W-:-:S04]  /*3450*/  FADD R0, R0, 9.9999997473787516356e-06 ;  /* 0x3727c5ac00007421 */ /* 0x000fc80000000000 */
[----:B------:R-:W0:Y:S01]  /*3460*/  MUFU.SQRT R22, R0 ;  /* 0x0000000000167308 */ /* 0x000e220000002000 */
[----:B------:R-:W-:Y:S01]  /*3470*/  IMAD.SHL.U32 R36, R18, 0x4, RZ ;  /* 0x0000000412247824 */ /* 0x000fe200078e00ff */
[----:B---3--:R-:W-:-:S04]  /*3480*/  SEL R18, R37, RZ, !P0 ;  /* 0x000000ff25127207 */ /* 0x008fc80004000000 */
[----:B------:R-:W-:Y:S01]  /*3490*/  IADD3 R46, P3, R36, UR6, RZ ;  /* 0x00000006242e7c10 */ /* 0x000fe2000ff7e0ff */
[----:B------:R-:W-:Y:S01]  /*34a0*/  FADD R18, R18, 9.9999997473787516356e-06 ;  /* 0x3727c5ac12127421 */ /* 0x000fe20000000000 */
[----:B------:R-:W-:-:S03]  /*34b0*/  IADD3 R36, P2, R36, UR8, RZ ;  /* 0x0000000824247c10 */ /* 0x000fc6000ff5e0ff */
[----:B------:R-:W1:Y:S01]  /*34c0*/  MUFU.SQRT R45, R18 ;  /* 0x00000012002d7308 */ /* 0x000e620000002000 */
[----:B------:R-:W-:Y:S02]  /*34d0*/  IADD3.X R37, R35, UR9, RZ, P2, !PT ;  /* 0x0000000923257c10 */ /* 0x000fe400097fe4ff */
[----:B------:R-:W-:Y:S02]  /*34e0*/  IADD3.X R47, R35, UR7, RZ, P3, !PT ;  /* 0x00000007232f7c10 */ /* 0x000fe40009ffe4ff */
[----:B0-----:R-:W-:Y:S02]  /*34f0*/  FSETP.GT.AND P2, PT, R22, 8.50705917302346158658e+37, PT ;  /* 0x7e8000001600780b */ /* 0x001fe40003f44000 */
[----:B------:R-:W-:Y:S02]  /*3500*/  IADD3 R34, P3, R39, UR6, RZ ;  /* 0x0000000627227c10 */ /* 0x000fe4000ff7e0ff */
[----:B----4-:R-:W-:Y:S02]  /*3510*/  SEL R0, R38, RZ, !P0 ;  /* 0x000000ff26007207 */ /* 0x010fe40004000000 */
[----:B------:R-:W-:-:S02]  /*3520*/  IADD3.X R35, R20, UR7, RZ, P3, !PT ;  /* 0x0000000714237c10 */ /* 0x000fc40009ffe4ff */
[----:B------:R-:W-:Y:S01]  /*3530*/  IADD3 R38, P3, R39, UR8, RZ ;  /* 0x0000000827267c10 */ /* 0x000fe2000ff7e0ff */
[----:B------:R-:W-:Y:S01]  /*3540*/  FADD R0, R0, 9.9999997473787516356e-06 ;  /* 0x3727c5ac00007421 */ /* 0x000fe20000000000 */
[----:B------:R-:W-:Y:S02]  /*3550*/  FSEL R70, R44, 1, P2 ;  /* 0x3f8000002c467808 */ /* 0x000fe40001000000 */
[----:B------:R-:W-:Y:S02]  /*3560*/  IADD3.X R39, R20, UR9, RZ, P3, !PT ;  /* 0x0000000914277c10 */ /* 0x000fe40009ffe4ff */
[----:B-----5:R-:W-:Y:S02]  /*3570*/  SEL R20, R62, RZ, !P0 ;  /* 0x000000ff3e147207 */ /* 0x020fe40004000000 */
[C---:B------:R-:W-:Y:S01]  /*3580*/  FSETP.GEU.AND P3, PT, R22.reuse, 1.175494350822287508e-38, PT ;  /* 0x008000001600780b */ /* 0x040fe20003f6e000 */
[----:B------:R-:W0:Y:S01]  /*3590*/  MUFU.SQRT R62, R0 ;  /* 0x00000000003e7308 */ /* 0x000e220000002000 */
[----:B------:R-:W-:Y:S01]  /*35a0*/  @P2 FMUL R22, R22, 0.25 ;  /* 0x3e80000016162820 */ /* 0x000fe20000400000 */
[----:B-1----:R-:W-:Y:S01]  /*35b0*/  FSETP.GT.AND P2, PT, R45, 8.50705917302346158658e+37, PT ;  /* 0x7e8000002d00780b */ /* 0x002fe20003f44000 */
[----:B------:R-:W-:-:S03]  /*35c0*/  FADD R18, R20, 9.9999997473787516356e-06 ;  /* 0x3727c5ac14127421 */ /* 0x000fc60000000000 */
[----:B------:R-:W-:Y:S02]  /*35d0*/  FSEL R71, R44, 1, P2 ;  /* 0x3f8000002c477808 */ /* 0x000fe40001000000 */
[----:B------:R-:W1:Y:S04]  /*35e0*/  MUFU.SQRT R63, R18 ;  /* 0x00000012003f7308 */ /* 0x000e680000002000 */
[----:B------:R-:W-:Y:S01]  /*35f0*/  @!P3 FMUL R22, R22, 16777216 ;  /* 0x4b8000001616b820 */ /* 0x000fe20000400000 */
[----:B------:R-:W-:Y:S01]  /*3600*/  @!P3 FMUL R70, R70, 16777216 ;  /* 0x4b8000004646b820 */ /* 0x000fe20000400000 */
[C---:B------:R-:W-:Y:S01]  /*3610*/  FSETP.GEU.AND P3, PT, R45.reuse, 1.175494350822287508e-38, PT ;  /* 0x008000002d00780b */ /* 0x040fe20003f6e000 */
[----:B------:R-:W-:Y:S01]  /*3620*/  @P2 FMUL R45, R45, 0.25 ;  /* 0x3e8000002d2d2820 */ /* 0x000fe20000400000 */
[----:B0-----:R-:W-:-:S04]  /*3630*/  FSETP.GT.AND P2, PT, R62, 8.50705917302346158658e+37, PT ;  /* 0x7e8000003e00780b */ /* 0x001fc80003f44000 */
[----:B------:R-:W-:-:S07]  /*3640*/  FSEL R73, R44, 1, P2 ;  /* 0x3f8000002c497808 */ /* 0x000fce0001000000 */
[----:B------:R-:W-:Y:S01]  /*3650*/  @!P3 FMUL R45, R45, 16777216 ;  /* 0x4b8000002d2db820 */ /* 0x000fe20000400000 */
[----:B------:R-:W-:Y:S01]  /*3660*/  @!P3 FMUL R71, R71, 16777216 ;  /* 0x4b8000004747b820 */ /* 0x000fe20000400000 */
[C---:B------:R-:W-:Y:S01]  /*3670*/  FSETP.GEU.AND P3, PT, R62.reuse, 1.175494350822287508e-38, PT ;  /* 0x008000003e00780b */ /* 0x040fe20003f6e000 */
[----:B------:R-:W-:Y:S01]  /*3680*/  @P2 FMUL R62, R62, 0.25 ;  /* 0x3e8000003e3e2820 */ /* 0x000fe20000400000 */
[----:B-1----:R-:W-:Y:S01]  /*3690*/  FSETP.GT.AND P2, PT, R63, 8.50705917302346158658e+37, PT ;  /* 0x7e8000003f00780b */ /* 0x002fe20003f44000 */
[----:B------:R-:W-:-:S03]  /*36a0*/  VIADD R0, R21, 0xfffffe80 ;  /* 0xfffffe8015007836 */ /* 0x000fc60000000000 */
[----:B------:R-:W-:-:S07]  /*36b0*/  FSEL R72, R44, 1, P2 ;  /* 0x3f8000002c487808 */ /* 0x000fce0001000000 */
[----:B------:R-:W-:Y:S01]  /*36c0*/  @!P3 FMUL R62, R62, 16777216 ;  /* 0x4b8000003e3eb820 */ /* 0x000fe20000400000 */
[----:B------:R-:W-:Y:S01]  /*36d0*/  @!P3 FMUL R73, R73, 16777216 ;  /* 0x4b8000004949b820 */ /* 0x000fe20000400000 */
[C---:B------:R-:W-:Y:S01]  /*36e0*/  FSETP.GEU.AND P3, PT, R63.reuse, 1.175494350822287508e-38, PT ;  /* 0x008000003f00780b */ /* 0x040fe20003f6e000 */
[----:B------:R-:W-:Y:S01]  /*36f0*/  @P2 FMUL R63, R63, 0.25 ;  /* 0x3e8000003f3f2820 */ /* 0x000fe20000400000 */
[----:B------:R-:W-:Y:S01]  /*3700*/  ISETP.GE.U32.AND P2, PT, R0, 0x100, PT ;  /* 0x000001000000780c */ /* 0x000fe20003f46070 */
[----:B------:R-:W-:-:S12]  /*3710*/  IMAD.MOV.U32 R0, RZ, RZ, RZ ;  /* 0x000000ffff007224 */ /* 0x000fd800078e00ff */
[----:B------:R-:W2:Y:S02]  /*3720*/  @!P2 LDG.E.EL R0, desc[UR4][R60.64+-0x600] ;  /* 0xfffa00043c00a981 */ /* 0x000ea4000c2e1900 */
[----:B--2---:R-:W-:-:S05]  /*3730*/  SEL R0, R0, RZ, !P2 ;  /* 0x000000ff00007207 */ /* 0x004fca0005000000 */
[----:B------:R-:W-:Y:S01]  /*3740*/  FADD R18, R0, 9.9999997473787516356e-06 ;  /* 0x3727c5ac00127421 */ /* 0x000fe20000000000 */
[----:B------:R-:W-:-:S06]  /*3750*/  IMAD.MOV.U32 R0, RZ, RZ, RZ ;  /* 0x000000ffff007224 */ /* 0x000fcc00078e00ff */
[----:B------:R-:W2:Y:S02]  /*3760*/  @!P2 LDG.E.EL R0, desc[UR4][R60.64+-0x600] ;  /* 0xfffa00043c00a981 */ /* 0x000ea4000c2e1900 */
[----:B--2---:R-:W-:-:S05]  /*3770*/  SEL R0, R0, RZ, !P2 ;  /* 0x000000ff00007207 */ /* 0x004fca0005000000 */
[----:B------:R-:W-:Y:S01]  /*3780*/  FADD R20, R0, 9.9999997473787516356e-06 ;  /* 0x3727c5ac00147421 */ /* 0x000fe20000000000 */
[----:B------:R-:W-:-:S06]  /*3790*/  IMAD.MOV.U32 R0, RZ, RZ, RZ ;  /* 0x000000ffff007224 */ /* 0x000fcc00078e00ff */
[----:B------:R-:W2:Y:S01]  /*37a0*/  @!P2 LDG.E.EL R0, desc[UR4][R60.64+-0x600] ;  /* 0xfffa00043c00a981 */ /* 0x000ea2000c2e1900 */
[----:B------:R0:W1:Y:S01]  /*37b0*/  MUFU.SQRT R64, R18 ;  /* 0x0000001200407308 */ /* 0x0000620000002000 */
[----:B------:R-:W-:Y:S01]  /*37c0*/  @!P3 FMUL R63, R63, 16777216 ;  /* 0x4b8000003f3fb820 */ /* 0x000fe20000400000 */
[----:B------:R-:W-:Y:S01]  /*37d0*/  @!P3 FMUL R72, R72, 16777216 ;  /* 0x4b8000004848b820 */ /* 0x000fe20000400000 */
[----:B--2---:R-:W-:-:S05]  /*37e0*/  SEL R0, R0, RZ, !P2 ;  /* 0x000000ff00007207 */ /* 0x004fca0005000000 */
[----:B0-----:R-:W-:Y:S01]  /*37f0*/  FADD R18, R0, 9.9999997473787516356e-06 ;  /* 0x3727c5ac00127421 */ /* 0x001fe20000000000 */
[----:B------:R-:W-:-:S06]  /*3800*/  IMAD.MOV.U32 R0, RZ, RZ, RZ ;  /* 0x000000ffff007224 */ /* 0x000fcc00078e00ff */
[----:B------:R-:W2:Y:S01]  /*3810*/  @!P2 LDG.E.EL R0, desc[UR4][R60.64+-0x600] ;  /* 0xfffa00043c00a981 */ /* 0x000ea2000c2e1900 */
[----:B------:R-:W0:Y:S01]  /*3820*/  MUFU.SQRT R65, R20 ;  /* 0x0000001400417308 */ /* 0x000e220000002000 */
[C---:B-1----:R-:W-:Y:S02]  /*3830*/  FSETP.GT.AND P3, PT, R64.reuse, 8.50705917302346158658e+37, PT ;  /* 0x7e8000004000780b */ /* 0x042fe40003f64000 */
[----:B------:R-:W-:Y:S02]  /*3840*/  P2R R88, PR, RZ, 0x1 ;  /* 0x00000001ff587803 */ /* 0x000fe40000000000 */
[----:B------:R-:W-:Y:S02]  /*3850*/  FSETP.GEU.AND P0, PT, R64, 1.175494350822287508e-38, PT ;  /* 0x008000004000780b */ /* 0x000fe40003f0e000 */
[----:B------:R-:W-:Y:S01]  /*3860*/  FSEL R75, R44, 1, P3 ;  /* 0x3f8000002c4b7808 */ /* 0x000fe20001800000 */
[----:B------:R-:W1:Y:S06]  /*3870*/  MUFU.SQRT R68, R18 ;  /* 0x0000001200447308 */ /* 0x000e6c0000002000 */
[----:B------:R-:W-:Y:S01]  /*3880*/  @P3 FMUL R64, R64, 0.25 ;  /* 0x3e80000040403820 */ /* 0x000fe20000400000 */
[----:B0-----:R-:W-:-:S02]  /*3890*/  FSETP.GT.AND P3, PT, R65, 8.50705917302346158658e+37, PT ;  /* 0x7e8000004100780b */ /* 0x001fc40003f64000 */
[----:B------:R-:W-:Y:S02]  /*38a0*/  P2R R52, PR, RZ, 0x1 ;  /* 0x00000001ff347803 */ /* 0x000fe40000000000 */
[----:B------:R-:W-:Y:S02]  /*38b0*/  FSETP.GEU.AND P0, PT, R65, 1.175494350822287508e-38, PT ;  /* 0x008000004100780b */ /* 0x000fe40003f0e000 */
[----:B------:R-:W-:-:S07]  /*38c0*/  FSEL R74, R44, 1, P3 ;  /* 0x3f8000002c4a7808 */ /* 0x000fce0001800000 */
[----:B------:R-:W-:Y:S01]  /*38d0*/  @P3 FMUL R65, R65, 0.25 ;  /* 0x3e80000041413820 */ /* 0x000fe20000400000 */
[C---:B-1----:R-:W-:Y:S02]  /*38e0*/  FSETP.GT.AND P3, PT, R68.reuse, 8.50705917302346158658e+37, PT ;  /* 0x7e8000004400780b */ /* 0x042fe40003f64000 */
[----:B------:R-:W-:Y:S02]  /*38f0*/  P2R R20, PR, RZ, 0x1 ;  /* 0x00000001ff147803 */ /* 0x000fe40000000000 */
[----:B------:R-:W-:Y:S02]  /*3900*/  FSETP.GEU.AND P0, PT, R68, 1.175494350822287508e-38, PT ;  /* 0x008000004400780b */ /* 0x000fe40003f0e000 */
[----:B------:R-:W-:Y:S02]  /*3910*/  FSEL R77, R44, 1, P3 ;  /* 0x3f8000002c4d7808 */ /* 0x000fe40001800000 */
[----:B------:R-:W-:-:S05]  /*3920*/  P2R R18, PR, RZ, 0x1 ;  /* 0x00000001ff127803 */ /* 0x000fca0000000000 */
[----:B------:R-:W-:Y:S01]  /*3930*/  @P3 FMUL R68, R68, 0.25 ;  /* 0x3e80000044443820 */ /* 0x000fe20000400000 */
[----:B------:R-:W-:Y:S01]  /*3940*/  P2R R87, PR, RZ, 0x4 ;  /* 0x00000004ff577803 */ /* 0x000fe20000000000 */
[----:B------:R-:W-:Y:S01]  /*3950*/  IMAD.WIDE R2, R21, 0x4, R2 ;  /* 0x0000000415027825 */ /* 0x000fe200078e0202 */
[----:B--2---:R-:W-:-:S05]  /*3960*/  SEL R0, R0, RZ, !P2 ;  /* 0x000000ff00007207 */ /* 0x004fca0005000000 */
[----:B------:R-:W-:-:S04]  /*3970*/  FADD R0, R0, 9.9999997473787516356e-06 ;  /* 0x3727c5ac00007421 */ /* 0x000fc80000000000 */
[----:B------:R-:W0:Y:S01]  /*3980*/  MUFU.SQRT R69, R0 ;  /* 0x0000000000457308 */ /* 0x000e220000002000 */
[----:B------:R-:W-:Y:S01]  /*3990*/  ISETP.NE.AND P2, PT, R18, RZ, PT ;  /* 0x000000ff1200720c */ /* 0x000fe20003f45270 */
[----:B------:R-:W-:Y:S01]  /*39a0*/  VIADD R18, R21, 0xfffffd80 ;  /* 0xfffffd8015127836 */ /* 0x000fe20000000000 */
[C---:B0-----:R-:W-:Y:S02]  /*39b0*/  FSETP.GT.AND P3, PT, R69.reuse, 8.50705917302346158658e+37, PT ;  /* 0x7e8000004500780b */ /* 0x041fe40003f64000 */
[----:B------:R-:W-:Y:S02]  /*39c0*/  FSETP.GEU.AND P0, PT, R69, 1.175494350822287508e-38, PT ;  /* 0x008000004500780b */ /* 0x000fe40003f0e000 */
[----:B------:R-:W-:Y:S01]  /*39d0*/  FSEL R76, R44, 1, P3 ;  /* 0x3f8000002c4c7808 */ /* 0x000fe20001800000 */
[----:B------:R-:W-:-:S08]  /*39e0*/  IMAD.MOV.U32 R0, RZ, RZ, RZ ;  /* 0x000000ffff007224 */ /* 0x000fd000078e00ff */
[----:B------:R-:W-:Y:S01]  /*39f0*/  @P3 FMUL R69, R69, 0.25 ;  /* 0x3e80000045453820 */ /* 0x000fe20000400000 */
[----:B------:R-:W-:Y:S02]  /*3a00*/  ISETP.GE.U32.AND P3, PT, R18, 0x100, PT ;  /* 0x000001001200780c */ /* 0x000fe40003f66070 */
[----:B------:R-:W-:Y:S02]  /*3a10*/  P2R R61, PR, RZ, 0x4 ;  /* 0x00000004ff3d7803 */ /* 0x000fe40000000000 */
[----:B------:R-:W-:Y:S01]  /*3a20*/  ISETP.NE.AND P2, PT, R20, RZ, PT ;  /* 0x000000ff1400720c */ /* 0x000fe20003f45270 */
[----:B------:R-:W-:-:S08]  /*3a30*/  IMAD.MOV.U32 R20, RZ, RZ, RZ ;  /* 0x000000ffff147224 */ /* 0x000fd000078e00ff */
[----:B------:R-:W2:Y:S04]  /*3a40*/  @!P3 LDG.E.EL R0, desc[UR4][R2.64+-0xa00] ;  /* 0xfff600040200b981 */ /* 0x000ea8000c2e1900 */
[----:B------:R-:W3:Y:S01]  /*3a50*/  @!P3 LDG.E.EL R20, desc[UR4][R2.64+-0xa00] ;  /* 0xfff600040214b981 */ /* 0x000ee2000c2e1900 */
[----:B--2---:R-:W-:Y:S02]  /*3a60*/  SEL R0, R0, RZ, !P3 ;  /* 0x000000ff00007207 */ /* 0x004fe40005800000 */
[----:B---3--:R-:W-:-:S03]  /*3a70*/  SEL R18, R20, RZ, !P3 ;  /* 0x000000ff14127207 */ /* 0x008fc60005800000 */
[----:B------:R-:W-:Y:S01]  /*3a80*/  FADD R20, R0, 9.9999997473787516356e-06 ;  /* 0x3727c5ac00147421 */ /* 0x000fe20000000000 */
[----:B------:R-:W-:-:S06]  /*3a90*/  IMAD.MOV.U32 R0, RZ, RZ, RZ ;  /* 0x000000ffff007224 */ /* 0x000fcc00078e00ff */
[----:B------:R-:W2:Y:S01]  /*3aa0*/  @!P3 LDG.E.EL R0, desc[UR4][R2.64+-0xa00] ;  /* 0xfff600040200b981 */ /* 0x000ea2000c2e1900 */
[----:B------:R-:W-:-:S04]  /*3ab0*/  FADD R18, R18, 9.9999997473787516356e-06 ;  /* 0x3727c5ac12127421 */ /* 0x000fc80000000000 */
[----:B------:R0:W1:Y:S01]  /*3ac0*/  MUFU.SQRT R78, R18 ;  /* 0x00000012004e7308 */ /* 0x0000620000002000 */
[----:B--2---:R-:W-:-:S05]  /*3ad0*/  SEL R0, R0, RZ, !P3 ;  /* 0x000000ff00007207 */ /* 0x004fca0005800000 */
[----:B0-----:R-:W-:Y:S01]  /*3ae0*/  FADD R18, R0, 9.9999997473787516356e-06 ;  /* 0x3727c5ac00127421 */ /* 0x001fe20000000000 */
[----:B------:R-:W-:-:S06]  /*3af0*/  IMAD.MOV.U32 R0, RZ, RZ, RZ ;  /* 0x000000ffff007224 */ /* 0x000fcc00078e00ff */
[----:B------:R0:W2:Y:S01]  /*3b00*/  @!P3 LDG.E.EL R0, desc[UR4][R2.64+-0xa00] ;  /* 0xfff600040200b981 */ /* 0x0000a2000c2e1900 */
[----:B------:R-:W3:Y:S01]  /*3b10*/  MUFU.SQRT R79, R20 ;  /* 0x00000014004f7308 */ /* 0x000ee20000002000 */
[C---:B-1----:R-:W-:Y:S02]  /*3b20*/  FSETP.GT.AND P6, PT, R78.reuse, 8.50705917302346158658e+37, PT ;  /* 0x7e8000004e00780b */ /* 0x042fe40003fc4000 */
[----:B------:R-:W-:Y:S02]  /*3b30*/  P2R R84, PR, RZ, 0x20 ;  /* 0x00000020ff547803 */ /* 0x000fe40000000000 */
[----:B------:R-:W-:Y:S02]  /*3b40*/  FSETP.GEU.AND P5, PT, R78, 1.175494350822287508e-38, PT ;  /* 0x008000004e00780b */ /* 0x000fe40003fae000 */
[----:B------:R-:W-:Y:S01]  /*3b50*/  FSEL R83, R44, 1, P6 ;  /* 0x3f8000002c537808 */ /* 0x000fe20003000000 */
[----:B------:R-:W1:Y:S06]  /*3b60*/  MUFU.SQRT R80, R18 ;  /* 0x0000001200507308 */ /* 0x000e6c0000002000 */
[----:B------:R-:W-:Y:S01]  /*3b70*/  @P6 FMUL R78, R78, 0.25 ;  /* 0x3e8000004e4e6820 */ /* 0x000fe20000400000 */
[----:B---3--:R-:W-:-:S02]  /*3b80*/  FSETP.GT.AND P6, PT, R79, 8.50705917302346158658e+37, PT ;  /* 0x7e8000004f00780b */ /* 0x008fc40003fc4000 */
[----:B------:R-:W-:Y:S02]  /*3b90*/  P2R R60, PR, RZ, 0x4 ;  /* 0x00000004ff3c7803 */ /* 0x000fe40000000000 */
[----:B------:R-:W-:Y:S02]  /*3ba0*/  P2R R67, PR, RZ, 0x2 ;  /* 0x00000002ff437803 */ /* 0x000fe40000000000 */
[----:B------:R-:W-:Y:S02]  /*3bb0*/  ISETP.NE.AND P2, PT, R52, RZ, PT ;  /* 0x000000ff3400720c */ /* 0x000fe40003f45270 */
[----:B------:R-:W-:Y:S02]  /*3bc0*/  FSETP.GEU.AND P1, PT, R79, 1.175494350822287508e-38, PT ;  /* 0x008000004f00780b */ /* 0x000fe40003f2e000 */
[----:B------:R-:W-:-:S03]  /*3bd0*/  FSEL R82, R44, 1, P6 ;  /* 0x3f8000002c527808 */ /* 0x000fc60003000000 */
[----:B------:R-:W-:Y:S01]  /*3be0*/  @P6 FMUL R79, R79, 0.25 ;  /* 0x3e8000004f4f6820 */ /* 0x000fe20000400000 */
[C---:B-1----:R-:W-:Y:S02]  /*3bf0*/  FSETP.GT.AND P6, PT, R80.reuse, 8.50705917302346158658e+37, PT ;  /* 0x7e8000005000780b */ /* 0x042fe40003fc4000 */
[----:B------:R-:W-:Y:S02]  /*3c00*/  P2R R52, PR, RZ, 0x4 ;  /* 0x00000004ff347803 */ /* 0x000fe40000000000 */
[----:B------:R-:W-:Y:S02]  /*3c10*/  FSETP.GEU.AND P4, PT, R80, 1.175494350822287508e-38, PT ;  /* 0x008000005000780b */ /* 0x000fe40003f8e000 */
[----:B------:R-:W-:-:S07]  /*3c20*/  FSEL R85, R44, 1, P6 ;  /* 0x3f8000002c557808 */ /* 0x000fce0003000000 */
[----:B------:R-:W-:Y:S01]  /*3c30*/  @P6 FMUL R80, R80, 0.25 ;  /* 0x3e80000050506820 */ /* 0x000fe20000400000 */
[----:B------:R-:W-:Y:S01]  /*3c40*/  @!P0 FMUL R69, R69, 16777216 ;  /* 0x4b80000045458820 */ /* 0x000fe20000400000 */
[----:B------:R-:W-:Y:S01]  /*3c50*/  @!P0 FMUL R76, R76, 16777216 ;  /* 0x4b8000004c4c8820 */ /* 0x000fe20000400000 */
[----:B------:R-:W-:Y:S01]  /*3c60*/  ISETP.NE.AND P0, PT, R88, RZ, PT ;  /* 0x000000ff5800720c */ /* 0x000fe20003f05270 */
[----:B------:R-:W-:Y:S01]  /*3c70*/  @!P4 FMUL R80, R80, 16777216 ;  /* 0x4b8000005050c820 */ /* 0x000fe20000400000 */
[----:B------:R-:W-:Y:S01]  /*3c80*/  @!P4 FMUL R85, R85, 16777216 ;  /* 0x4b8000005555c820 */ /* 0x000fe20000400000 */
[----:B------:R-:W-:Y:S01]  /*3c90*/  IMAD.MOV.U32 R20, RZ, RZ, RZ ;  /* 0x000000ffff147224 */ /* 0x000fe200078e00ff */
[----:B------:R-:W-:Y:S02]  /*3ca0*/  ISETP.NE.AND P4, PT, R66, RZ, PT ;  /* 0x000000ff4200720c */ /* 0x000fe40003f85270 */
[----:B0-----:R-:W-:Y:S01]  /*3cb0*/  CS2R R2, SRZ ;  /* 0x0000000000027805 */ /* 0x001fe2000001ff00 */
[----:B------:R-:W-:Y:S05]  /*3cc0*/  MUFU.RCP R66, R45 ;  /* 0x0000002d00427308 */ /* 0x000fea0000001000 */
[----:B------:R-:W3:Y:S04]  /*3cd0*/  @!P3 LDG.E.EL R2, desc[UR4][R40.64+-0xa00] ;  /* 0xfff600042802b981 */ /* 0x000ee8000c2e1900 */
[----:B------:R0:W4:Y:S01]  /*3ce0*/  @!P0 LDG.E.EL R20, desc[UR4][R48.64+-0x600] ;  /* 0xfffa000430148981 */ /* 0x000122000c2e1900 */
[----:B------:R-:W1:Y:S08]  /*3cf0*/  MUFU.RCP R62, R62 ;  /* 0x0000003e003e7308 */ /* 0x000e700000001000 */
[----:B------:R-:W5:Y:S01]  /*3d00*/  MUFU.RCP R63, R63 ;  /* 0x0000003f003f7308 */ /* 0x000f620000001000 */
[----:B0-----:R-:W0:Y:S01]  /*3d10*/  LDC.64 R48, c[0x0][0x250] ;  /* 0x00009400ff307b82 */ /* 0x001e220000000a00 */
[----:B------:R-:W-:-:S02]  /*3d20*/  IMAD.MOV.U32 R41, RZ, RZ, RZ ;  /* 0x000000ffff297224 */ /* 0x000fc400078e00ff */
[----:B------:R-:W-:Y:S01]  /*3d30*/  @!P5 FMUL R78, R78, 16777216 ;  /* 0x4b8000004e4ed820 */ /* 0x000fe20000400000 */
[----:B------:R-:W-:Y:S01]  /*3d40*/  @!P5 FMUL R83, R83, 16777216 ;  /* 0x4b8000005353d820 */ /* 0x000fe20000400000 */
[----:B------:R-:W-:Y:S01]  /*3d50*/  @!P1 FMUL R79, R79, 16777216 ;  /* 0x4b8000004f4f9820 */ /* 0x000fe20000400000 */
[----:B------:R-:W-:Y:S01]  /*3d60*/  @!P1 FMUL R82, R82, 16777216 ;  /* 0x4b80000052529820 */ /* 0x000fe20000400000 */
[----:B------:R-:W-:Y:S01]  /*3d70*/  MUFU.RCP R69, R69 ;  /* 0x0000004500457308 */ /* 0x000fe20000001000 */
[----:B-1----:R-:W-:Y:S01]  /*3d80*/  FMUL R89, R62, R73 ;  /* 0x000000493e597220 */ /* 0x002fe20000400000 */
[----:B------:R-:W-:Y:S01]  /*3d90*/  ISETP.NE.AND P5, PT, R84, RZ, PT ;  /* 0x000000ff5400720c */ /* 0x000fe20003fa5270 */
[----:B------:R-:W-:Y:S01]  /*3da0*/  IMAD.WIDE R12, R21, 0x4, R12 ;  /* 0x00000004150c7825 */ /* 0x000fe200078e020c */
[----:B------:R1:W3:Y:S03]  /*3db0*/  @!P3 LDG.E.EL R3, desc[UR4][R38.64+-0xa00] ;  /* 0xfff600042603b981 */ /* 0x0002e6000c2e1900 */
[----:B-----5:R-:W-:Y:S01]  /*3dc0*/  FMUL R91, R63, R72 ;  /* 0x000000483f5b7220 */ /* 0x020fe20000400000 */
[----:B------:R-:W-:-:S02]  /*3dd0*/  CS2R R62, SRZ ;  /* 0x00000000003e7805 */ /* 0x000fc4000001ff00 */
[----:B------:R-:W-:Y:S01]  /*3de0*/  ISETP.NE.AND P1, PT, R67, RZ, PT ;  /* 0x000000ff4300720c */ /* 0x000fe20003f25270 */
[----:B------:R-:W-:Y:S01]  /*3df0*/  FMUL R84, R66, R71 ;  /* 0x0000004742547220 */ /* 0x000fe20000400000 */
[----:B------:R-:W-:Y:S02]  /*3e00*/  CS2R R66, SRZ ;  /* 0x0000000000427805 */ /* 0x000fe4000001ff00 */
[----:B------:R-:W-:Y:S01]  /*3e10*/  CS2R R72, SRZ ;  /* 0x0000000000487805 */ /* 0x000fe2000001ff00 */
[----:B------:R-:W-:Y:S02]  /*3e20*/  IMAD.MOV.U32 R18, RZ, RZ, RZ ;  /* 0x000000ffff127224 */ /* 0x000fe400078e00ff */
[----:B------:R-:W-:-:S04]  /*3e30*/  IMAD.WIDE R10, R21, 0x4, R10 ;  /* 0x00000004150a7825 */ /* 0x000fc800078e020a */
[----:B------:R-:W-:Y:S01]  /*3e40*/  IMAD.WIDE R14, R21, 0x4, R14 ;  /* 0x00000004150e7825 */ /* 0x000fe200078e020e */
[----:B------:R5:W3:Y:S03]  /*3e50*/  @!P3 LDG.E.EL R18, desc[UR4][R36.64+-0xa00] ;  /* 0xfff600042412b981 */ /* 0x000ae6000c2e1900 */
[----:B-1----:R-:W-:Y:S02]  /*3e60*/  IMAD.MOV.U32 R39, RZ, RZ, RZ ;  /* 0x000000ffff277224 */ /* 0x002fe400078e00ff */
[----:B-----5:R-:W-:Y:S01]  /*3e70*/  IMAD.MOV.U32 R36, RZ, RZ, RZ ;  /* 0x000000ffff247224 */ /* 0x020fe200078e00ff */
[----:B--2---:R-:W-:-:S05]  /*3e80*/  SEL R0, R0, RZ, !P3 ;  /* 0x000000ff00007207 */ /* 0x004fca0005800000 */
[----:B------:R-:W-:-:S04]  /*3e90*/  FADD R0, R0, 9.9999997473787516356e-06 ;  /* 0x3727c5ac00007421 */ /* 0x000fc80000000000 */
[----:B------:R-:W1:Y:S02]  /*3ea0*/  MUFU.SQRT R81, R0 ;  /* 0x0000000000517308 */ /* 0x000e640000002000 */
[C---:B-1----:R-:W-:Y:S02]  /*3eb0*/  FSETP.GT.AND P2, PT, R81.reuse, 8.50705917302346158658e+37, PT ;  /* 0x7e8000005100780b */ /* 0x042fe40003f44000 */
[----:B------:R-:W-:Y:S02]  /*3ec0*/  FSETP.GEU.AND P6, PT, R81, 1.175494350822287508e-38, PT ;  /* 0x008000005100780b */ /* 0x000fe40003fce000 */
[----:B------:R-:W-:-:S09]  /*3ed0*/  FSEL R86, R44, 1, P2 ;  /* 0x3f8000002c567808 */ /* 0x000fd20001000000 */
[----:B------:R-:W-:Y:S01]  /*3ee0*/  @P2 FMUL R81, R81, 0.25 ;  /* 0x3e80000051512820 */ /* 0x000fe20000400000 */
[----:B------:R-:W-:-:S13]  /*3ef0*/  ISETP.NE.AND P2, PT, R52, RZ, PT ;  /* 0x000000ff3400720c */ /* 0x000fda0003f45270 */
[----:B------:R-:W-:Y:S01]  /*3f00*/  @!P2 FMUL R64, R64, 16777216 ;  /* 0x4b8000004040a820 */ /* 0x000fe20000400000 */
[----:B------:R-:W-:Y:S01]  /*3f10*/  @!P2 FMUL R75, R75, 16777216 ;  /* 0x4b8000004b4ba820 */ /* 0x000fe20000400000 */
[----:B------:R-:W-:Y:S01]  /*3f20*/  ISETP.NE.AND P2, PT, R60, RZ, PT ;  /* 0x000000ff3c00720c */ /* 0x000fe20003f45270 */
[----:B------:R-:W-:-:S06]  /*3f30*/  IMAD.MOV.U32 R60, RZ, RZ, RZ ;  /* 0x000000ffff3c7224 */ /* 0x000fcc00078e00ff */
[----:B------:R1:W2:Y:S06]  /*3f40*/  @!P0 LDG.E.EL R60, desc[UR4][R32.64+-0x600] ;  /* 0xfffa0004203c8981 */ /* 0x0002ac000c2e1900 */
[----:B------:R-:W-:Y:S01]  /*3f50*/  @!P2 FMUL R65, R65, 16777216 ;  /* 0x4b8000004141a820 */ /* 0x000fe20000400000 */
[----:B------:R-:W-:Y:S01]  /*3f60*/  @!P2 FMUL R74, R74, 16777216 ;  /* 0x4b8000004a4aa820 */ /* 0x000fe20000400000 */
[----:B------:R-:W-:Y:S01]  /*3f70*/  ISETP.NE.AND P2, PT, R61, RZ, PT ;  /* 0x000000ff3d00720c */ /* 0x000fe20003f45270 */
[----:B-1----:R-:W1:Y:S01]  /*3f80*/  LDC.64 R32, c[0x0][0x240] ;  /* 0x00009000ff207b82 */ /* 0x002e620000000a00 */
[----:B------:R-:W-:Y:S01]  /*3f90*/  IMAD.MOV.U32 R0, RZ, RZ, RZ ;  /* 0x000000ffff007224 */ /* 0x000fe200078e00ff */
[----:B------:R-:W-:Y:S01]  /*3fa0*/  CS2R R44, SRZ ;  /* 0x00000000002c7805 */ /* 0x000fe2000001ff00 */
[----:B------:R5:W0:Y:S01]  /*3fb0*/  MUFU.RCP R61, R22 ;  /* 0x00000016003d7308 */ /* 0x000a220000001000 */
[----:B------:R-:W-:-:S03]  /*3fc0*/  IMAD.MOV.U32 R52, RZ, RZ, RZ ;  /* 0x000000ffff347224 */ /* 0x000fc600078e00ff */
[----:B------:R4:W2:Y:S05]  /*3fd0*/  @!P3 LDG.E.EL R0, desc[UR4][R50.64+-0xa00] ;  /* 0xfff600043200b981 */ /* 0x0008aa000c2e1900 */
[----:B------:R-:W-:Y:S01]  /*3fe0*/  @!P2 FMUL R68, R68, 16777216 ;  /* 0x4b8000004444a820 */ /* 0x000fe20000400000 */
[----:B------:R-:W-:Y:S01]  /*3ff0*/  @!P2 FMUL R77, R77, 16777216 ;  /* 0x4b8000004d4da820 */ /* 0x000fe20000400000 */
[----:B------:R-:W-:Y:S01]  /*4000*/  ISETP.NE.AND P2, PT, R87, RZ, PT ;  /* 0x000000ff5700720c */ /* 0x000fe20003f45270 */
[----:B------:R1:W2:Y:S01]  /*4010*/  @!P0 LDG.E.EL R44, desc[UR4][R42.64+-0x600] ;  /* 0xfffa00042a2c8981 */ /* 0x0002a2000c2e1900 */
[----:B----4-:R-:W4:Y:S03]  /*4020*/  LDC.64 R50, c[0x0][0x258] ;  /* 0x00009600ff327b82 */ /* 0x010f260000000a00 */
[----:B------:R0:W2:Y:S01]  /*4030*/  @!P0 LDG.E.EL R52, desc[UR4][R24.64+-0x600] ;  /* 0xfffa000418348981 */ /* 0x0000a2000c2e1900 */
[----:B------:R-:W0:Y:S01]  /*4040*/  MUFU.RCP R68, R68 ;  /* 0x0000004400447308 */ /* 0x000e220000001000 */
[----:B-----5:R-:W-:-:S02]  /*4050*/  IMAD.MOV.U32 R22, RZ, RZ, RZ ;  /* 0x000000ffff167224 */ /* 0x020fc400078e00ff */
[----:B-1----:R-:W-:-:S04]  /*4060*/  IMAD.WIDE R42, R23, 0x4, R32 ;  /* 0x00000004172a7825 */ /* 0x002fc800078e0220 */
[----:B------:R1:W5:Y:S01]  /*4070*/  @!P2 LDG.E.EL R45, desc[UR4][R56.64+-0x600] ;  /* 0xfffa0004382da981 */ /* 0x000362000c2e1900 */
[----:B0-----:R-:W-:-:S03]  /*4080*/  CS2R R24, SRZ ;  /* 0x0000000000187805 */ /* 0x001fc6000001ff00 */
[----:B------:R-:W5:Y:S01]  /*4090*/  @!P0 LDG.E.EL R41, desc[UR4][R42.64+-0x600] ;  /* 0xfffa00042a298981 */ /* 0x000f62000c2e1900 */
[----:B------:R-:W-:Y:S01]  /*40a0*/  FMUL R87, R61, R70 ;  /* 0x000000463d577220 */ /* 0x000fe20000400000 */
[----:B------:R-:W0:Y:S02]  /*40b0*/  MUFU.RCP R64, R64 ;  /* 0x0000004000407308 */ /* 0x000e240000001000 */
[----:B------:R3:W5:Y:S01]  /*40c0*/  @!P2 LDG.E.EL R22, desc[UR4][R58.64+-0x600] ;  /* 0xfffa00043a16a981 */ /* 0x000762000c2e1900 */
[----:B-1----:R-:W-:Y:S01]  /*40d0*/  CS2R R56, SRZ ;  /* 0x0000000000387805 */ /* 0x002fe2000001ff00 */
[----:B------:R-:W-:Y:S02]  /*40e0*/  IMAD.MOV.U32 R61, RZ, RZ, RZ ;  /* 0x000000ffff3d7224 */ /* 0x000fe400078e00ff */
[----:B------:R1:W5:Y:S02]  /*40f0*/  @!P2 LDG.E.EL R24, desc[UR4][R46.64+-0x600] ;  /* 0xfffa00042e18a981 */ /* 0x000364000c2e1900 */
[----:B------:R-:W0:Y:S02]  /*4100*/  MUFU.RCP R65, R65 ;  /* 0x0000004100417308 */ /* 0x000e240000001000 */
[----:B------:R-:W5:Y:S01]  /*4110*/  @!P0 LDG.E.EL R57, desc[UR4][R42.64+-0x600] ;  /* 0xfffa00042a398981 */ /* 0x000f62000c2e1900 */
[----:B---3--:R-:W-:-:S03]  /*4120*/  CS2R R58, SRZ ;  /* 0x00000000003a7805 */ /* 0x008fc6000001ff00 */
[----:B------:R-:W3:Y:S01]  /*4130*/  @!P0 LDG.E.EL R56, desc[UR4][R42.64+-0x600] ;  /* 0xfffa00042a388981 */ /* 0x000ee2000c2e1900 */
[----:B-1----:R-:W-:-:S04]  /*4140*/  IMAD.WIDE R46, R21, 0x4, R32 ;  /* 0x00000004152e7825 */ /* 0x002fc800078e0220 */
[----:B------:R-:W-:Y:S01]  /*4150*/  FMUL R90, R68, R77 ;  /* 0x0000004d445a7220 */ /* 0x000fe20000400000 */
[----:B------:R1:W3:Y:S04]  /*4160*/  @!P2 LDG.E.EL R25, desc[UR4][R34.64+-0x600] ;  /* 0xfffa00042219a981 */ /* 0x0002e8000c2e1900 */
[----:B------:R-:W3:Y:S01]  /*4170*/  @!P2 LDG.E.EL R61, desc[UR4][R46.64+-0x600] ;  /* 0xfffa00042e3da981 */ /* 0x000ee2000c2e1900 */
[----:B------:R-:W-:-:S03]  /*4180*/  FMUL R77, R69, R76 ;  /* 0x0000004c454d7220 */ /* 0x000fc60000400000 */
[----:B------:R-:W3:Y:S01]  /*4190*/  @!P2 LDG.E.EL R59, desc[UR4][R46.64+-0x600] ;  /* 0xfffa00042e3ba981 */ /* 0x000ee2000c2e1900 */
[----:B------:R-:W-:Y:S01]  /*41a0*/  CS2R R68, SRZ ;  /* 0x0000000000447805 */ /* 0x000fe2000001ff00 */
[----:B-1----:R-:W-:Y:S01]  /*41b0*/  IMAD.MOV.U32 R34, RZ, RZ, RZ ;  /* 0x000000ffff227224 */ /* 0x002fe200078e00ff */
[----:B------:R-:W-:Y:S01]  /*41c0*/  CS2R R32, SRZ ;  /* 0x0000000000207805 */ /* 0x000fe2000001ff00 */
[----:B------:R1:W3:Y:S01]  /*41d0*/  @!P0 LDG.E.EL R58, desc[UR4][R42.64+-0x600] ;  /* 0xfffa00042a3a8981 */ /* 0x0002e2000c2e1900 */
[----:B------:R-:W-:-:S03]  /*41e0*/  CS2R R70, SRZ ;  /* 0x0000000000467805 */ /* 0x000fc6000001ff00 */
[----:B------:R-:W3:Y:S04]  /*41f0*/  @!P2 LDG.E.EL R62, desc[UR4][R46.64+-0x600] ;  /* 0xfffa00042e3ea981 */ /* 0x000ee8000c2e1900 */
[----:B------:R4:W3:Y:S01]  /*4200*/  @!P2 LDG.E.EL R63, desc[UR4][R46.64+-0x600] ;  /* 0xfffa00042e3fa981 */ /* 0x0008e2000c2e1900 */
[----:B-1----:R-:W-:-:S04]  /*4210*/  IMAD.WIDE R42, R23, 0x4, R48 ;  /* 0x00000004172a7825 */ /* 0x002fc800078e0230 */
[----:B------:R-:W-:-:S04]  /*4220*/  IMAD.WIDE R48, R21, 0x4, R48 ;  /* 0x0000000415307825 */ /* 0x000fc800078e0230 */
[----:B0-----:R-:W-:Y:S01]  /*4230*/  FMUL R88, R64, R75 ;  /* 0x0000004b40587220 */ /* 0x001fe20000400000 */
[----:B----4-:R-:W-:-:S04]  /*4240*/  IMAD.WIDE R46, R23, 0x4, R50 ;  /* 0x00000004172e7825 */ /* 0x010fc800078e0232 */
[----:B------:R-:W-:Y:S01]  /*4250*/  FMUL R75, R65, R74 ;  /* 0x0000004a414b7220 */ /* 0x000fe20000400000 */
[----:B------:R-:W4:Y:S01]  /*4260*/  @!P2 LDG.E.EL R68, desc[UR4][R48.64+-0x600] ;  /* 0xfffa00043044a981 */ /* 0x000f22000c2e1900 */
[----:B------:R-:W-:-:S03]  /*4270*/  CS2R R64, SRZ ;  /* 0x0000000000407805 */ /* 0x000fc6000001ff00 */
[----:B------:R-:W4:Y:S04]  /*4280*/  @!P2 LDG.E.EL R34, desc[UR4][R48.64+-0x600] ;  /* 0xfffa00043022a981 */ /* 0x000f28000c2e1900 */
[----:B------:R-:W4:Y:S04]  /*4290*/  @!P2 LDG.E.EL R33, desc[UR4][R48.64+-0x600] ;  /* 0xfffa00043021a981 */ /* 0x000f28000c2e1900 */
[----:B------:R0:W4:Y:S04]  /*42a0*/  @!P2 LDG.E.EL R32, desc[UR4][R48.64+-0x600] ;  /* 0xfffa00043020a981 */ /* 0x000128000c2e1900 */
[----:B------:R-:W4:Y:S04]  /*42b0*/  @!P0 LDG.E.EL R66, desc[UR4][R42.64+-0x600] ;  /* 0xfffa00042a428981 */ /* 0x000f28000c2e1900 */
[----:B------:R-:W4:Y:S01]  /*42c0*/  @!P0 LDG.E.EL R69, desc[UR4][R46.64+-0x600] ;  /* 0xfffa00042e458981 */ /* 0x000f22000c2e1900 */
[----:B0-----:R-:W-:-:S03]  /*42d0*/  CS2R R48, SRZ ;  /* 0x0000000000307805 */ /* 0x001fc6000001ff00 */
[----:B------:R-:W4:Y:S04]  /*42e0*/  @!P0 LDG.E.EL R70, desc[UR4][R46.64+-0x600] ;  /* 0xfffa00042e468981 */ /* 0x000f28000c2e1900 */
[----:B------:R-:W4:Y:S04]  /*42f0*/  @!P0 LDG.E.EL R71, desc[UR4][R46.64+-0x600] ;  /* 0xfffa00042e478981 */ /* 0x000f28000c2e1900 */
[----:B------:R0:W4:Y:S04]  /*4300*/  @!P0 LDG.E.EL R72, desc[UR4][R46.64+-0x600] ;  /* 0xfffa00042e488981 */ /* 0x000128000c2e1900 */
[----:B------:R-:W4:Y:S04]  /*4310*/  @!P0 LDG.E.EL R64, desc[UR4][R42.64+-0x600] ;  /* 0xfffa00042a408981 */ /* 0x000f28000c2e1900 */
[----:B------:R-:W4:Y:S01]  /*4320*/  @!P0 LDG.E.EL R65, desc[UR4][R42.64+-0x600] ;  /* 0xfffa00042a418981 */ /* 0x000f22000c2e1900 */
[----:B0-----:R-:W-:-:S03]  /*4330*/  CS2R R46, SRZ ;  /* 0x00000000002e7805 */ /* 0x001fc6000001ff00 */
[----:B------:R0:W4:Y:S04]  /*4340*/  @!P0 LDG.E.EL R67, desc[UR4][R42.64+-0x600] ;  /* 0xfffa00042a438981 */ /* 0x000128000c2e1900 */
[----:B------:R-:W4:Y:S04]  /*4350*/  @!P3 LDG.E.EL R48, desc[UR4][R12.64+-0xa00] ;  /* 0xfff600040c30b981 */ /* 0x000f28000c2e1900 */
[----:B------:R-:W4:Y:S01]  /*4360*/  @!P3 LDG.E.EL R46, desc[UR4][R12.64+-0xa00] ;  /* 0xfff600040c2eb981 */ /* 0x000f22000c2e1900 */
[----:B0-----:R-:W-:Y:S01]  /*4370*/  IMAD.WIDE R42, R21, 0x4, R50 ;  /* 0x00000004152a7825 */ /* 0x001fe200078e0232 */
[----:B------:R-:W-:-:S02]  /*4380*/  CS2R R50, SRZ ;  /* 0x0000000000327805 */ /* 0x000fc4000001ff00 */
[----:B------:R-:W4:Y:S04]  /*4390*/  @!P3 LDG.E.EL R47, desc[UR4][R12.64+-0xa00] ;  /* 0xfff600040c2fb981 */ /* 0x000f28000c2e1900 */
[----:B------:R0:W4:Y:S01]  /*43a0*/  @!P3 LDG.E.EL R49, desc[UR4][R12.64+-0xa00] ;  /* 0xfff600040c31b981 */ /* 0x000122000c2e1900 */
[----:B------:R-:W-:-:S03]  /*43b0*/  IMAD.MOV.U32 R23, RZ, RZ, RZ ;  /* 0x000000ffff177224 */ /* 0x000fc600078e00ff */
[----:B------:R-:W4:Y:S04]  /*43c0*/  @!P3 LDG.E.EL R50, desc[UR4][R10.64+-0xa00] ;  /* 0xfff600040a32b981 */ /* 0x000f28000c2e1900 */
[----:B------:R-:W4:Y:S01]  /*43d0*/  @!P2 LDG.E.EL R73, desc[UR4][R42.64+-0x600] ;  /* 0xfffa00042a49a981 */ /* 0x000f22000c2e1900 */
[----:B0-----:R-:W-:-:S03]  /*43e0*/  CS2R R12, SRZ ;  /* 0x00000000000c7805 */ /* 0x001fc6000001ff00 */
[----:B------:R-:W4:Y:S04]  /*43f0*/  @!P2 LDG.E.EL R39, desc[UR4][R42.64+-0x600] ;  /* 0xfffa00042a27a981 */ /* 0x000f28000c2e1900 */
[----:B------:R-:W4:Y:S04]  /*4400*/  @!P3 LDG.E.EL R12, desc[UR4][R14.64+-0xa00] ;  /* 0xfff600040e0cb981 */ /* 0x000f28000c2e1900 */
[----:B------:R-:W4:Y:S04]  /*4410*/  @!P2 LDG.E.EL R23, desc[UR4][R42.64+-0x600] ;  /* 0xfffa00042a17a981 */ /* 0x000f28000c2e1900 */
[----:B------:R0:W4:Y:S04]  /*4420*/  @!P2 LDG.E.EL R36, desc[UR4][R42.64+-0x600] ;  /* 0xfffa00042a24a981 */ /* 0x000128000c2e1900 */
[----:B------:R-:W4:Y:S01]  /*4430*/  @!P3 LDG.E.EL R13, desc[UR4][R14.64+-0xa00] ;  /* 0xfff600040e0db981 */ /* 0x000f22000c2e1900 */
[----:B------:R-:W-:-:S02]  /*4440*/  IMAD.MOV.U32 R21, RZ, RZ, RZ ;  /* 0x000000ffff157224 */ /* 0x000fc400078e00ff */
[----:B------:R-:W-:Y:S01]  /*4450*/  IMAD.MOV.U32 R74, RZ, RZ, RZ ;  /* 0x000000ffff4a7224 */ /* 0x000fe200078e00ff */
[----:B------:R-:W4:Y:S01]  /*4460*/  @!P3 LDG.E.EL R51, desc[UR4][R10.64+-0xa00] ;  /* 0xfff600040a33b981 */ /* 0x000f22000c2e1900 */
[----:B0-----:R-:W-:-:S03]  /*4470*/  CS2R R42, SRZ ;  /* 0x00000000002a7805 */ /* 0x001fc6000001ff00 */
[----:B------:R-:W4:Y:S04]  /*4480*/  @!P3 LDG.E.EL R21, desc[UR4][R14.64+-0xa00] ;  /* 0xfff600040e15b981 */ /* 0x000f28000c2e1900 */
[----:B------:R-:W4:Y:S04]  /*4490*/  @!P3 LDG.E.EL R42, desc[UR4][R10.64+-0xa00] ;  /* 0xfff600040a2ab981 */ /* 0x000f28000c2e1900 */
[----:B------:R-:W4:Y:S04]  /*44a0*/  @!P3 LDG.E.EL R43, desc[UR4][R10.64+-0xa00] ;  /* 0xfff600040a2bb981 */ /* 0x000f28000c2e1900 */
[----:B------:R0:W4:Y:S01]  /*44b0*/  @!P3 LDG.E.EL R74, desc[UR4][R14.64+-0xa00] ;  /* 0xfff600040e4ab981 */ /* 0x000122000c2e1900 */
[----:B------:R-:W1:Y:S01]  /*44c0*/  MUFU.RCP R78, R78 ;  /* 0x0000004e004e7308 */ /* 0x000e620000001000 */
[----:B0-----:R-:W-:-:S07]  /*44d0*/  SEL R14, R20, RZ, !P0 ;  /* 0x000000ff140e7207 */ /* 0x001fce0004000000 */
[----:B------:R-:W0:Y:S01]  /*44e0*/  MUFU.RCP R79, R79 ;  /* 0x0000004f004f7308 */ /* 0x000e220000001000 */
[----:B------:R-:W-:Y:S01]  /*44f0*/  SEL R3, R3, RZ, !P3 ;  /* 0x000000ff03037207 */ /* 0x000fe20005800000 */
[----:B-1----:R-:W-:Y:S01]  /*4500*/  FMUL R37, R78, R83 ;  /* 0x000000534e257220 */ /* 0x002fe20000400000 */
[----:B------:R-:W-:-:S05]  /*4510*/  @!P6 FMUL R81, R81, 16777216 ;  /* 0x4b8000005151e820 */ /* 0x000fca0000400000 */
[----:B------:R-:W1:Y:S01]  /*4520*/  MUFU.RCP R80, R80 ;  /* 0x0000005000507308 */ /* 0x000e620000001000 */
[----:B------:R-:W-:Y:S01]  /*4530*/  @!P6 FMUL R86, R86, 16777216 ;  /* 0x4b8000005656e820 */ /* 0x000fe20000400000 */
[----:B------:R-:W-:Y:S01]  /*4540*/  FSETP.GEU.AND P6, PT, R30, RZ, PT ;  /* 0x000000ff1e00720b */ /* 0x000fe20003fce000 */
[----:B0-----:R-:W-:-:S03]  /*4550*/  FMUL R38, R79, R82 ;  /* 0x000000524f267220 */ /* 0x001fc60000400000 */
[----:B------:R-:W-:Y:S02]  /*4560*/  FSEL R30, R30, RZ, P6 ;  /* 0x000000ff1e1e7208 */ /* 0x000fe40003000000 */
[----:B------:R-:W0:Y:S01]  /*4570*/  MUFU.RCP R81, R81 ;  /* 0x0000005100517308 */ /* 0x000e220000001000 */
[----:B------:R-:W-:Y:S01]  /*4580*/  SEL R18, R18, RZ, !P3 ;  /* 0x000000ff12127207 */ /* 0x000fe20005800000 */
[----:B-1----:R-:W-:Y:S01]  /*4590*/  FMUL R40, R80, R85 ;  /* 0x0000005550287220 */ /* 0x002fe20000400000 */
[----:B--2---:R-:W-:Y:S02]  /*45a0*/  SEL R10, R60, RZ, !P0 ;  /* 0x000000ff3c0a7207 */ /* 0x004fe40004000000 */
[----:B------:R-:W-:Y:S02]  /*45b0*/  SEL R44, R44, RZ, !P0 ;  /* 0x000000ff2c2c7207 */ /* 0x000fe40004000000 */
[----:B------:R-:W-:Y:S02]  /*45c0*/  SEL R11, R52, RZ, !P0 ;  /* 0x000000ff340b7207 */ /* 0x000fe40004000000 */
[----:B-----5:R-:W-:-:S05]  /*45d0*/  SEL R41, R41, RZ, !P0 ;  /* 0x000000ff29297207 */ /* 0x020fca0004000000 */
[----:B------:R-:W-:Y:S01]  /*45e0*/  FADD R10, R10, -R41 ;  /* 0x800000290a0a7221 */ /* 0x000fe20000000000 */
[----:B------:R-:W-:Y:S02]  /*45f0*/  SEL R45, R45, RZ, !P2 ;  /* 0x000000ff2d2d7207 */ /* 0x000fe40005000000 */
[----:B------:R-:W-:Y:S01]  /*4600*/  SEL R57, R57, RZ, !P0 ;  /* 0x000000ff39397207 */ /* 0x000fe20004000000 */
[----:B------:R-:W-:Y:S01]  /*4610*/  FMUL R41, R87, R10 ;  /* 0x0000000a57297220 */ /* 0x000fe20000400000 */
[----:B---3--:R-:W-:-:S03]  /*4620*/  SEL R56, R56, RZ, !P0 ;  /* 0x000000ff38387207 */ /* 0x008fc60004000000 */
[----:B------:R-:W-:Y:S01]  /*4630*/  FADD R10, R44, -R57 ;  /* 0x800000392c0a7221 */ /* 0x000fe20000000000 */
[----:B------:R-:W-:Y:S01]  /*4640*/  SEL R22, R22, RZ, !P2 ;  /* 0x000000ff16167207 */ /* 0x000fe20005000000 */
[----:B------:R-:W-:Y:S01]  /*4650*/  FADD R11, R11, -R56 ;  /* 0x800000380b0b7221 */ /* 0x000fe20000000000 */
[----:B------:R-:W-:Y:S01]  /*4660*/  SEL R44, R61, RZ, !P2 ;  /* 0x000000ff3d2c7207 */ /* 0x000fe20005000000 */
[----:B------:R-:W-:Y:S01]  /*4670*/  FMUL R20, R89, R10 ;  /* 0x0000000a59147220 */ /* 0x000fe20000400000 */
[----:B------:R-:W-:Y:S01]  /*4680*/  SEL R59, R59, RZ, !P2 ;  /* 0x000000ff3b3b7207 */ /* 0x000fe20005000000 */
[----:B------:R-:W-:Y:S02]  /*4690*/  FMUL R15, R84, R11 ;  /* 0x0000000b540f7220 */ /* 0x000fe40000400000 */
[----:B------:R-:W-:Y:S01]  /*46a0*/  FADD R10, R45, -R44 ;  /* 0x8000002c2d0a7221 */ /* 0x000fe20000000000 */
[----:B------:R-:W-:Y:S01]  /*46b0*/  SEL R44, R24, RZ, !P2 ;  /* 0x000000ff182c7207 */ /* 0x000fe20005000000 */
[----:B------:R-:W-:Y:S01]  /*46c0*/  FADD R11, R22, -R59 ;  /* 0x8000003b160b7221 */ /* 0x000fe20000000000 */
[----:B------:R-:W-:-:S03]  /*46d0*/  SEL R45, R62, RZ, !P2 ;  /* 0x000000ff3e2d7207 */ /* 0x000fc60005000000 */
[----:B------:R-:W-:Y:S01]  /*46e0*/  FMUL R22, R88, R11 ;  /* 0x0000000b58167220 */ /* 0x000fe20000400000 */
[----:B------:R-:W-:Y:S01]  /*46f0*/  SEL R57, R58, RZ, !P0 ;  /* 0x000000ff3a397207 */ /* 0x000fe20004000000 */
[----:B------:R-:W-:Y:S01]  /*4700*/  FADD R11, R44, -R45 ;  /* 0x8000002d2c0b7221 */ /* 0x000fe20000000000 */
[----:B------:R-:W-:Y:S02]  /*4710*/  SEL R52, R63, RZ, !P2 ;  /* 0x000000ff3f347207 */ /* 0x000fe40005000000 */
[----:B------:R-:W-:Y:S01]  /*4720*/  SEL R25, R25, RZ, !P2 ;  /* 0x000000ff19197207 */ /* 0x000fe20005000000 */
[----:B------:R-:W-:Y:S01]  /*4730*/  FMUL R24, R75, R10 ;  /* 0x0000000a4b187220 */ /* 0x000fe20000400000 */
[----:B------:R-:W-:Y:S01]  /*4740*/  FADD R14, R14, -R57 ;  /* 0x800000390e0e7221 */ /* 0x000fe20000000000 */
[----:B------:R-:W-:Y:S02]  /*4750*/  SEL R0, R0, RZ, !P3 ;  /* 0x000000ff00007207 */ /* 0x000fe40005800000 */
[----:B------:R-:W-:Y:S01]  /*4760*/  FADD R10, R25, -R52 ;  /* 0x80000034190a7221 */ /* 0x000fe20000000000 */
[----:B------:R-:W-:Y:S01]  /*4770*/  FMUL R14, R91, R14 ;  /* 0x0000000e5b0e7220 */ /* 0x000fe20000400000 */
[----:B----4-:R-:W-:-:S02]  /*4780*/  SEL R45, R66, RZ, !P0 ;  /* 0x000000ff422d7207 */ /* 0x010fc40004000000 */
[----:B------:R-:W-:Y:S02]  /*4790*/  SEL R69, R69, RZ, !P0 ;  /* 0x000000ff45457207 */ /* 0x000fe40004000000 */
[----:B------:R-:W-:Y:S02]  /*47a0*/  SEL R56, R71, RZ, !P0 ;  /* 0x000000ff47387207 */ /* 0x000fe40004000000 */
[----:B------:R-:W-:-:S03]  /*47b0*/  SEL R57, R70, RZ, !P0 ;  /* 0x000000ff46397207 */ /* 0x000fc60004000000 */
[----:B------:R-:W-:Y:S01]  /*47c0*/  FFMA R20, R45, R20, R56 ;  /* 0x000000142d147223 */ /* 0x000fe20000000038 */
[----:B------:R-:W-:Y:S02]  /*47d0*/  SEL R44, R64, RZ, !P0 ;  /* 0x000000ff402c7207 */ /* 0x000fe40004000000 */
[----:B------:R-:W-:Y:S02]  /*47e0*/  SEL R72, R72, RZ, !P0 ;  /* 0x000000ff48487207 */ /* 0x000fe40004000000 */
[----:B------:R-:W-:Y:S01]  /*47f0*/  SEL R52, R65, RZ, !P0 ;  /* 0x000000ff41347207 */ /* 0x000fe20004000000 */
[----:B------:R-:W-:Y:S01]  /*4800*/  FFMA R44, R44, R41, R69 ;  /* 0x000000292c2c7223 */ /* 0x000fe20000000045 */
[----:B------:R-:W-:Y:S02]  /*4810*/  SEL R67, R67, RZ, !P0 ;  /* 0x000000ff43437207 */ /* 0x000fe40004000000 */
[----:B------:R-:W-:Y:S01]  /*4820*/  SEL R45, R48, RZ, !P3 ;  /* 0x000000ff302d7207 */ /* 0x000fe20005800000 */
[----:B------:R-:W-:Y:S01]  /*4830*/  FFMA R41, R52, R15, R57 ;  /* 0x0000000f34297223 */ /* 0x000fe20000000039 */
[----:B------:R-:W-:-:S03]  /*4840*/  SEL R15, R2, RZ, !P3 ;  /* 0x000000ff020f7207 */ /* 0x000fc60005800000 */
[----:B------:R-:W-:Y:S01]  /*4850*/  FADD R0, R0, -R45 ;  /* 0x8000002d00007221 */ /* 0x000fe20000000000 */
[----:B------:R-:W-:Y:S01]  /*4860*/  FFMA R2, R67, R14, R72 ;  /* 0x0000000e43027223 */ /* 0x000fe20000000048 */
[----:B------:R-:W-:Y:S02]  /*4870*/  SEL R46, R46, RZ, !P3 ;  /* 0x000000ff2e2e7207 */ /* 0x000fe40005800000 */
[----:B------:R-:W-:Y:S01]  /*4880*/  FMUL R37, R37, R0 ;  /* 0x0000000025257220 */ /* 0x000fe20000400000 */
[----:B------:R-:W-:Y:S02]  /*4890*/  SEL R14, R49, RZ, !P3 ;  /* 0x000000ff310e7207 */ /* 0x000fe40005800000 */
[----:B------:R-:W-:-:S03]  /*48a0*/  SEL R50, R50, RZ, !P3 ;  /* 0x000000ff32327207 */ /* 0x000fc60005800000 */
[----:B------:R-:W-:Y:S01]  /*48b0*/  FADD R0, R3, -R14 ;  /* 0x8000000e03007221 */ /* 0x000fe20000000000 */
[----:B------:R-:W-:Y:S01]  /*48c0*/  FADD R15, R15, -R46 ;  /* 0x8000002e0f0f7221 */ /* 0x000fe20000000000 */
[----:B------:R-:W-:Y:S02]  /*48d0*/  SHF.R.U32.HI R3, RZ, 0x3, R31 ;  /* 0x00000003ff037819 */ /* 0x000fe4000001161f */
[----:B------:R-:W-:-:S05]  /*48e0*/  SEL R45, R12, RZ, !P3 ;  /* 0x000000ff0c2d7207 */ /* 0x000fca0005800000 */
[----:B------:R-:W-:Y:S01]  /*48f0*/  FFMA R37, R50, R37, R45 ;  /* 0x0000002532257223 */ /* 0x000fe2000000002d */
[----:B------:R-:W-:Y:S01]  /*4900*/  FMUL R25, R90, R11 ;  /* 0x0000000b5a197220 */ /* 0x000fe20000400000 */
[----:B------:R-:W-:Y:S01]  /*4910*/  SEL R11, R68, RZ, !P2 ;  /* 0x000000ff440b7207 */ /* 0x000fe20005000000 */
[----:B------:R-:W-:Y:S01]  /*4920*/  FMUL R15, R38, R15 ;  /* 0x0000000f260f7220 */ /* 0x000fe20000400000 */
[----:B------:R-:W-:Y:S02]  /*4930*/  SEL R52, R73, RZ, !P2 ;  /* 0x000000ff49347207 */ /* 0x000fe40005000000 */
[----:B------:R-:W-:Y:S02]  /*4940*/  FSETP.GEU.AND P6, PT, R37, RZ, PT ;  /* 0x000000ff2500720b */ /* 0x000fe40003fce000 */
[----:B------:R-:W-:Y:S02]  /*4950*/  SEL R13, R13, RZ, !P3 ;  /* 0x000000ff0d0d7207 */ /* 0x000fe40005800000 */
[----:B------:R-:W-:-:S02]  /*4960*/  LOP3.LUT R3, R3, 0x1, RZ, 0xc0, !PT ;  /* 0x0000000103037812 */ /* 0x000fc400078ec0ff */
[----:B------:R-:W-:Y:S02]  /*4970*/  SEL R47, R47, RZ, !P3 ;  /* 0x000000ff2f2f7207 */ /* 0x000fe40005800000 */
[----:B------:R-:W-:Y:S02]  /*4980*/  FSEL R12, R37, RZ, P6 ;  /* 0x000000ff250c7208 */ /* 0x000fe40003000000 */
[----:B------:R-:W-:Y:S01]  /*4990*/  SEL R42, R42, RZ, !P3 ;  /* 0x000000ff2a2a7207 */ /* 0x000fe20005800000 */
[----:B------:R-:W-:Y:S01]  /*49a0*/  FFMA R22, R11, R22, R52 ;  /* 0x000000160b167223 */ /* 0x000fe20000000034 */
[----:B------:R-:W-:Y:S01]  /*49b0*/  ISETP.NE.U32.AND P6, PT, R3, 0x1, PT ;  /* 0x000000010300780c */ /* 0x000fe20003fc5070 */
[----:B------:R-:W-:Y:S02]  /*49c0*/  FADD R11, R18, -R47 ;  /* 0x8000002f120b7221 */ /* 0x000fe40000000000 */
[----:B------:R-:W-:Y:S01]  /*49d0*/  FFMA R15, R42, R15, R13 ;  /* 0x0000000f2a0f7223 */ /* 0x000fe2000000000d */
[----:B------:R-:W-:-:S02]  /*49e0*/  SHF.R.U32.HI R3, RZ, 0x2, R31 ;  /* 0x00000002ff037819 */ /* 0x000fc4000001161f */
[----:B------:R-:W-:Y:S01]  /*49f0*/  FSEL R29, R29, RZ, P6 ;  /* 0x000000ff1d1d7208 */ /* 0x000fe20003000000 */
[----:B------:R-:W-:Y:S01]  /*4a00*/  FMUL R11, R40, R11 ;  /* 0x0000000b280b7220 */ /* 0x000fe20000400000 */
[----:B------:R-:W-:Y:S02]  /*4a10*/  SEL R14, R43, RZ, !P3 ;  /* 0x000000ff2b0e7207 */ /* 0x000fe40005800000 */
[----:B------:R-:W-:Y:S02]  /*4a20*/  SEL R21, R21, RZ, !P3 ;  /* 0x000000ff15157207 */ /* 0x000fe40005800000 */
[----:B------:R-:W-:Y:S02]  /*4a30*/  FSETP.GEU.AND P6, PT, R15, RZ, PT ;  /* 0x000000ff0f00720b */ /* 0x000fe40003fce000 */
[----:B------:R-:W-:Y:S01]  /*4a40*/  LOP3.LUT R3, R3, 0x1, RZ, 0xc0, !PT ;  /* 0x0000000103037812 */ /* 0x000fe200078ec0ff */
[----:B------:R-:W-:Y:S01]  /*4a50*/  FFMA R11, R14, R11, R21 ;  /* 0x0000000b0e0b7223 */ /* 0x000fe20000000015 */
[----:B------:R-:W-:-:S02]  /*4a60*/  FSEL R13, R15, RZ, P6 ;  /* 0x000000ff0f0d7208 */ /* 0x000fc40003000000 */
[----:B------:R-:W-:Y:S01]  /*4a70*/  ISETP.NE.U32.AND P6, PT, R3, 0x1, PT ;  /* 0x000000010300780c */ /* 0x000fe20003fc5070 */
[----:B0-----:R-:W-:Y:S01]  /*4a80*/  FMUL R35, R81, R86 ;  /* 0x0000005651237220 */ /* 0x001fe20000400000 */
[----:B------:R-:W-:Y:S02]  /*4a90*/  SHF.R.U32.HI R3, RZ, 0x1, R31 ;  /* 0x00000001ff037819 */ /* 0x000fe4000001161f */
[----:B------:R-:W-:Y:S01]  /*4aa0*/  FSEL R28, R28, RZ, P6 ;  /* 0x000000ff1c1c7208 */ /* 0x000fe20003000000 */
[----:B------:R-:W-:Y:S01]  /*4ab0*/  FMUL R0, R35, R0 ;  /* 0x0000000023007220 */ /* 0x000fe20000400000 */
[----:B------:R-:W-:Y:S02]  /*4ac0*/  SEL R51, R51, RZ, !P3 ;  /* 0x000000ff33337207 */ /* 0x000fe40005800000 */
[----:B------:R-:W-:Y:S02]  /*4ad0*/  SEL R74, R74, RZ, !P3 ;  /* 0x000000ff4a4a7207 */ /* 0x000fe40005800000 */
[----:B------:R-:W-:-:S02]  /*4ae0*/  FSETP.GEU.AND P6, PT, R11, RZ, PT ;  /* 0x000000ff0b00720b */ /* 0x000fc40003fce000 */
[----:B------:R-:W-:Y:S01]  /*4af0*/  LOP3.LUT R3, R3, 0x1, RZ, 0xc0, !PT ;  /* 0x0000000103037812 */ /* 0x000fe200078ec0ff */
[----:B------:R-:W-:Y:S01]  /*4b00*/  FFMA R0, R51, R0, R74 ;  /* 0x0000000033007223 */ /* 0x000fe2000000004a */
[----:B------:R-:W-:Y:S02]  /*4b10*/  FSEL R14, R11, RZ, P6 ;  /* 0x000000ff0b0e7208 */ /* 0x000fe40003000000 */
[----:B------:R-:W-:Y:S02]  /*4b20*/  ISETP.NE.U32.AND P6, PT, R3, 0x1, PT ;  /* 0x000000010300780c */ /* 0x000fe40003fc5070 */
[----:B------:R-:W-:Y:S02]  /*4b30*/  SEL R21, R32, RZ, !P2 ;  /* 0x000000ff20157207 */ /* 0x000fe40005000000 */
[----:B------:R-:W-:Y:S02]  /*4b40*/  SEL R15, R34, RZ, !P2 ;  /* 0x000000ff220f7207 */ /* 0x000fe40005000000 */
[----:B------:R-:W-:-:S02]  /*4b50*/  SEL R32, R39, RZ, !P2 ;  /* 0x000000ff27207207 */ /* 0x000fc40005000000 */
[----:B------:R-:W-:Y:S02]  /*4b60*/  FSEL R27, R27, RZ, P6 ;  /* 0x000000ff1b1b7208 */ /* 0x000fe40003000000 */
[----:B------:R-:W-:Y:S01]  /*4b70*/  FSETP.GEU.AND P6, PT, R0, RZ, PT ;  /* 0x000000ff0000720b */ /* 0x000fe20003fce000 */
[----:B------:R-:W-:-:S03]  /*4b80*/  FFMA R24, R15, R24, R32 ;  /* 0x000000180f187223 */ /* 0x000fc60000000020 */
[----:B------:R-:W-:Y:S02]  /*4b90*/  FSEL R15, R0, RZ, P6 ;  /* 0x000000ff000f7208 */ /* 0x000fe40003000000 */
[C---:B------:R-:W-:Y:S02]  /*4ba0*/  FSETP.GEU.AND P6, PT, R44.reuse, RZ, PT ;  /* 0x000000ff2c00720b */ /* 0x040fe40003fce000 */
[----:B------:R-:W-:Y:S02]  /*4bb0*/  SEL R18, R33, RZ, !P2 ;  /* 0x000000ff21127207 */ /* 0x000fe40005000000 */
[----:B------:R-:W-:Y:S02]  /*4bc0*/  @!P0 FSEL R4, R44, RZ, P6 ;  /* 0x000000ff2c048208 */ /* 0x000fe40003000000 */
[----:B------:R-:W-:Y:S02]  /*4bd0*/  SEL R23, R23, RZ, !P2 ;  /* 0x000000ff17177207 */ /* 0x000fe40005000000 */
[----:B------:R-:W-:-:S02]  /*4be0*/  FSETP.GEU.AND P6, PT, R20, RZ, PT ;  /* 0x000000ff1400720b */ /* 0x000fc40003fce000 */
[----:B------:R-:W-:Y:S02]  /*4bf0*/  @P3 FSEL R12, R29, RZ, P5 ;  /* 0x000000ff1d0c3208 */ /* 0x000fe40002800000 */
[----:B------:R-:W-:Y:S02]  /*4c00*/  @P3 FSEL R13, R28, RZ, P5 ;  /* 0x000000ff1c0d3208 */ /* 0x000fe40002800000 */
[----:B------:R-:W-:Y:S02]  /*4c10*/  @P3 FSEL R14, R27, RZ, P5 ;  /* 0x000000ff1b0e3208 */ /* 0x000fe40002800000 */
[----:B------:R-:W-:Y:S02]  /*4c20*/  @P3 FSEL R15, R30, RZ, P5 ;  /* 0x000000ff1e0f3208 */ /* 0x000fe40002800000 */
[----:B------:R-:W-:Y:S02]  /*4c30*/  SHF.R.U32.HI R3, RZ, 0xf, R31 ;  /* 0x0000000fff037819 */ /* 0x000fe4000001161f */
[----:B------:R-:W-:Y:S01]  /*4c40*/  FSETP.GEU.AND P5, PT, R41, RZ, PT ;  /* 0x000000ff2900720b */ /* 0x000fe20003fae000 */
[----:B------:R-:W-:Y:S01]  /*4c50*/  FFMA R25, R18, R25, R23 ;  /* 0x0000001912197223 */ /* 0x000fe20000000017 */
[----:B------:R-:W-:Y:S01]  /*4c60*/  @!P0 FSEL R6, R20, RZ, P6 ;  /* 0x000000ff14068208 */ /* 0x000fe20003000000 */
[----:B------:R-:W-:Y:S01]  /*4c70*/  FMUL R10, R77, R10 ;  /* 0x0000000a4d0a7220 */ /* 0x000fe20000400000 */
[----:B------:R-:W-:-:S02]  /*4c80*/  SEL R36, R36, RZ, !P2 ;  /* 0x000000ff24247207 */ /* 0x000fc40005000000 */
[----:B------:R-:W-:Y:S02]  /*4c90*/  FSETP.GEU.AND P6, PT, R22, RZ, PT ;  /* 0x000000ff1600720b */ /* 0x000fe40003fce000 */
[----:B------:R-:W-:Y:S02]  /*4ca0*/  SHF.R.U32.HI R0, RZ, 0xe, R31 ;  /* 0x0000000eff007819 */ /* 0x000fe4000001161f */
[----:B------:R-:W-:Y:S02]  /*4cb0*/  LOP3.LUT R3, R3, 0x1, RZ, 0xc0, !PT ;  /* 0x0000000103037812 */ /* 0x000fe400078ec0ff */
[----:B------:R-:W-:Y:S02]  /*4cc0*/  @!P0 FSEL R5, R41, RZ, P5 ;  /* 0x000000ff29058208 */ /* 0x000fe40002800000 */
[----:B------:R-:W-:Y:S01]  /*4cd0*/  FSETP.GEU.AND P5, PT, R2, RZ, PT ;  /* 0x000000ff0200720b */ /* 0x000fe20003fae000 */
[----:B------:R-:W-:Y:S01]  /*4ce0*/  FFMA R10, R21, R10, R36 ;  /* 0x0000000a150a7223 */ /* 0x000fe20000000024 */
[----:B------:R-:W-:-:S02]  /*4cf0*/  @!P2 FSEL R12, R22, RZ, P6 ;  /* 0x000000ff160ca208 */ /* 0x000fc40003000000 */
[----:B------:R-:W-:Y:S02]  /*4d00*/  LOP3.LUT R0, R0, 0x1, RZ, 0xc0, !PT ;  /* 0x0000000100007812 */ /* 0x000fe400078ec0ff */
[----:B------:R-:W-:Y:S02]  /*4d10*/  FSETP.GEU.AND P6, PT, R25, RZ, PT ;  /* 0x000000ff1900720b */ /* 0x000fe40003fce000 */
[----:B------:R-:W-:Y:S02]  /*4d20*/  ISETP.NE.U32.AND P3, PT, R3, 0x1, PT ;  /* 0x000000010300780c */ /* 0x000fe40003f65070 */
[----:B------:R-:W-:Y:S02]  /*4d30*/  @!P0 FSEL R7, R2, RZ, P5 ;  /* 0x000000ff02078208 */ /* 0x000fe40002800000 */
[----:B------:R-:W0:Y:S01]  /*4d40*/  LDC.64 R2, c[0x0][0x2b0] ;  /* 0x0000ac00ff027b82 */ /* 0x000e220000000a00 */
[----:B------:R-:W-:Y:S02]  /*4d50*/  ISETP.NE.U32.AND P0, PT, R0, 0x1, PT ;  /* 0x000000010000780c */ /* 0x000fe40003f05070 */
[----:B------:R-:W-:-:S02]  /*4d60*/  @!P2 FSEL R14, R25, RZ, P6 ;  /* 0x000000ff190ea208 */ /* 0x000fc40003000000 */
[--C-:B------:R-:W-:Y:S02]  /*4d70*/  SHF.R.U32.HI R0, RZ, 0xd, R31.reuse ;  /* 0x0000000dff007819 */ /* 0x100fe4000001161f */
[----:B------:R-:W-:Y:S02]  /*4d80*/  SHF.R.U32.HI R18, RZ, 0x8, R31 ;  /* 0x00000008ff127819 */ /* 0x000fe4000001161f */
[----:B------:R-:W-:Y:S02]  /*4d90*/  FSETP.GEU.AND P6, PT, R10, RZ, PT ;  /* 0x000000ff0a00720b */ /* 0x000fe40003fce000 */
[----:B------:R-:W-:Y:S02]  /*4da0*/  FSETP.GEU.AND P5, PT, R24, RZ, PT ;  /* 0x000000ff1800720b */ /* 0x000fe40003fae000 */
[----:B------:R-:W-:Y:S02]  /*4db0*/  LOP3.LUT R0, R0, 0x1, RZ, 0xc0, !PT ;  /* 0x0000000100007812 */ /* 0x000fe400078ec0ff */
[----:B------:R-:W-:-:S02]  /*4dc0*/  LOP3.LUT R18, R18, 0x1, RZ, 0xc0, !PT ;  /* 0x0000000112127812 */ /* 0x000fc400078ec0ff */
[----:B------:R-:W-:Y:S02]  /*4dd0*/  @!P2 FSEL R15, R10, RZ, P6 ;  /* 0x000000ff0a0fa208 */ /* 0x000fe40003000000 */
[--C-:B------:R-:W-:Y:S02]  /*4de0*/  SHF.R.U32.HI R11, RZ, 0x9, R31.reuse ;  /* 0x00000009ff0b7819 */ /* 0x100fe4000001161f */
[----:B------:R-:W-:Y:S02]  /*4df0*/  SHF.R.U32.HI R10, RZ, 0xa, R31 ;  /* 0x0000000aff0a7819 */ /* 0x000fe4000001161f */
[----:B------:R-:W-:Y:S02]  /*4e00*/  @!P2 FSEL R13, R24, RZ, P5 ;  /* 0x000000ff180da208 */ /* 0x000fe40002800000 */
[----:B------:R-:W-:Y:S02]  /*4e10*/  ISETP.NE.U32.AND P5, PT, R0, 0x1, PT ;  /* 0x000000010000780c */ /* 0x000fe40003fa5070 */
[----:B------:R-:W-:-:S02]  /*4e20*/  ISETP.NE.U32.AND P2, PT, R18, 0x1, PT ;  /* 0x000000011200780c */ /* 0x000fc40003f45070 */
[----:B------:R-:W-:Y:S02]  /*4e30*/  LOP3.LUT R11, R11, 0x1, RZ, 0xc0, !PT ;  /* 0x000000010b0b7812 */ /* 0x000fe400078ec0ff */
[--C-:B------:R-:W-:Y:S02]  /*4e40*/  SHF.R.U32.HI R0, RZ, 0xb, R31.reuse ;  /* 0x0000000bff007819 */ /* 0x100fe4000001161f */
[----:B------:R-:W-:Y:S02]  /*4e50*/  LOP3.LUT R10, R10, 0x1, RZ, 0xc0, !PT ;  /* 0x000000010a0a7812 */ /* 0x000fe400078ec0ff */
[----:B------:R-:W-:Y:S02]  /*4e60*/  SHF.R.U32.HI R31, RZ, 0xc, R31 ;  /* 0x0000000cff1f7819 */ /* 0x000fe4000001161f */
[----:B------:R-:W-:Y:S02]  /*4e70*/  @!P4 FSEL R4, R16, RZ, P2 ;  /* 0x000000ff1004c208 */ /* 0x000fe40001000000 */
[----:B------:R-:W-:-:S02]  /*4e80*/  ISETP.NE.U32.AND P6, PT, R11, 0x1, PT ;  /* 0x000000010b00780c */ /* 0x000fc40003fc5070 */
[----:B------:R-:W-:Y:S02]  /*4e90*/  ISETP.NE.U32.AND P2, PT, R10, 0x1, PT ;  /* 0x000000010a00780c */ /* 0x000fe40003f45070 */
[----:B------:R-:W-:Y:S02]  /*4ea0*/  LOP3.LUT R0, R0, 0x1, RZ, 0xc0, !PT ;  /* 0x0000000100007812 */ /* 0x000fe400078ec0ff */
[----:B------:R-:W-:Y:S02]  /*4eb0*/  LOP3.LUT R31, R31, 0x1, RZ, 0xc0, !PT ;  /* 0x000000011f1f7812 */ /* 0x000fe400078ec0ff */
[----:B------:R-:W-:Y:S02]  /*4ec0*/  @!P4 FSEL R5, R8, RZ, P6 ;  /* 0x000000ff0805c208 */ /* 0x000fe40003000000 */
[----:B------:R-:W-:Y:S02]  /*4ed0*/  @!P4 FSEL R6, R9, RZ, P2 ;  /* 0x000000ff0906c208 */ /* 0x000fe40001000000 */
[----:B------:R-:W-:-:S02]  /*4ee0*/  ISETP.NE.U32.AND P6, PT, R0, 0x1, PT ;  /* 0x000000010000780c */ /* 0x000fc40003fc5070 */
[----:B------:R-:W-:Y:S01]  /*4ef0*/  ISETP.NE.U32.AND P2, PT, R31, 0x1, PT ;  /* 0x000000011f00780c */ /* 0x000fe20003f45070 */
[----:B0-----:R-:W-:Y:S01]  /*4f00*/  IMAD.WIDE R2, R19, 0x4, R2 ;  /* 0x0000000413027825 */ /* 0x001fe200078e0202 */
[----:B------:R-:W-:Y:S02]  /*4f10*/  @!P1 FSEL R15, R26, RZ, P3 ;  /* 0x000000ff1a0f9208 */ /* 0x000fe40001800000 */
[----:B------:R-:W-:Y:S02]  /*4f20*/  @!P4 FSEL R7, R55, RZ, P6 ;  /* 0x000000ff3707c208 */ /* 0x000fe40003000000 */
[----:B------:R-:W-:Y:S02]  /*4f30*/  @!P1 FSEL R12, R54, RZ, P2 ;  /* 0x000000ff360c9208 */ /* 0x000fe40001000000 */
[----:B------:R-:W-:Y:S02]  /*4f40*/  @!P1 FSEL R13, R53, RZ, P5 ;  /* 0x000000ff350d9208 */ /* 0x000fe40002800000 */
[----:B------:R-:W-:Y:S01]  /*4f50*/  @!P1 FSEL R14, R17, RZ, P0 ;  /* 0x000000ff110e9208 */ /* 0x000fe20000000000 */
[----:B------:R-:W-:Y:S04]  /*4f60*/  STG.E.128 desc[UR4][R2.64], R4 ;  /* 0x0000000402007986 */ /* 0x000fe8000c101d04 */
[----:B------:R-:W-:Y:S01]  /*4f70*/  STG.E.128 desc[UR4][R2.64+0x800], R12 ;  /* 0x0008000c02007986 */ /* 0x000fe2000c101d04 */
[----:B------:R-:W-:Y:S05]  /*4f80*/  EXIT ;  /* 0x000000000000794d */ /* 0x000fea0003800000 */
.L_x_0:
[----:B------:R-:W-:-:S00]  /*4f90*/  BRA `(.L_x_0) ;  /* 0xfffffffc00fc7947 */ /* 0x000fc0000383ffff */
[----:B------:R-:W-:-:S00]  /*4fa0*/  NOP ;  /* 0x0000000000007918 */ /* 0x000fc00000000000 */
        /* <DEDUP_REMOVED lines=13> */
.L_x_1:


//--------------------- .nv.global.init           --------------------------
	.section	.nv.global.init,"aw",@progbits
.nv.global.init:
	.type		_$_str,@object
	.size		_$_str,(_$_str_$_2 - _$_str)
_$_str:
        /*0000*/ 	.byte	0x5f, 0x5f, 0x43, 0x55, 0x44, 0x41, 0x5f, 0x46, 0x54, 0x5a, 0x00
	.type		_$_str_$_2,@object
	.size		_$_str_$_2,(.L_1 - _$_str_$_2)
_$_str_$_2:
        /*000b*/ 	.byte	0x5f, 0x5f, 0x43, 0x55, 0x44, 0x41, 0x5f, 0x50, 0x52, 0x45, 0x43, 0x5f, 0x53, 0x51, 0x52, 0x54
        /*001b*/ 	.byte	0x00
.L_1:


//--------------------- .nv.constant0.triton_poi_fused_cat_8 --------------------------
	.section	.nv.constant0.triton_poi_fused_cat_8,"a",@progbits
	.sectionflags	@""
	.align	4
.nv.constant0.triton_poi_fused_cat_8:
	.zero		700
